	.target	sm_100a

	.elftype	@"ET_EXEC"


//--------------------- .note.nv.tkinfo           --------------------------
	.section	.note.nv.tkinfo,"",@"SHT_NOTE"
	.sectionflags	@"SHF_NOTE_NV_TKINFO"
	.tkinfo
        /*0018*/ 	.word	0x00000002
        /*0030*/ 	.string	""
        /*0030*/ 	.string	"ptxas"
        /*0030*/ 	.string	"Cuda compilation tools, release 13.0, V13.0.88"
        /*0030*/ 	.string	"Build cuda_13.0.r13.0/compiler.36424714_0"
        /*0030*/ 	.string	"-arch sm_100a -m 64 "



//--------------------- .note.nv.cuinfo           --------------------------
	.section	.note.nv.cuinfo,"",@"SHT_NOTE"
	.sectionflags	@"SHF_NOTE_NV_CUINFO"
        /*0018*/ 	.short	0x0002
        /*001a*/ 	.short	0x0064
        /*001c*/ 	.short	0x0082
	.zero		2


//--------------------- .nv.info                  --------------------------
	.section	.nv.info,"",@"SHT_CUDA_INFO"
	.align	4


	//----- nvinfo : EIATTR_REGCOUNT
	.align		4
        /*0000*/ 	.byte	0x04, 0x2f
        /*0002*/ 	.short	(.L_20 - .L_19)
	.align		4
.L_19:
        /*0004*/ 	.word	index@(_ZN7cutlass13device_kernelINS_4gemm6kernel13GemmUniversalIN4cute5tupleIJiiiiEEENS1_10collective13CollectiveMmaINS1_35MainloopSm100TmaUmmaWarpSpecializedILi4ELi2ELi4ENS5_IJNS4_1CILi2EEENSA_ILi1EEESC_EEEEENS5_IJNSA_ILi128EEENSA_ILi256EEENSA_ILi32EEEEEEaNS5_IJlSC_lEEEaSJ_NS4_8TiledMMAINS4_8MMA_AtomIJNS4_21SM100_MMA_S8_2x1SM_SSIaaiLi128ELi256ELNS4_4UMMA5MajorE0ELSO_0ELNSN_8SaturateE0EEEEEENS4_6LayoutINS5_IJSC_SC_SC_EEENS5_IJNSA_ILi0EEESU_SU_EEEEENS5_IJNS4_10UnderscoreESX_SX_EEEEENS4_18SM100_TMA_2SM_LOADENS4_14ComposedLayoutINS4_7SwizzleILi1ELi4ELi3EEENS4_18smem_ptr_flag_bitsILi8EEENSS_INS5_IJNSA_ILi8EEESH_EEENS5_IJSH_SC_EEEEEEEvNS4_8identityES10_S1A_vS1B_EENS_8epilogue10collective18CollectiveEpilogueINS1D_23Sm100TmaWarpSpecializedILi4ELi2ELi32ELb0ELb0EEEJNS5_IJNSA_ILi64EEESG_SH_EEENS5_IJNSS_IS1I_SC_EENSS_INS5_IJSH_SB_EEENS5_IJSC_SF_EEEEEEEEaSJ_aSJ_NS1D_6fusion15FusionCallbacksIS1H_NS1P_17LinearCombinationIaiaiLNS_15FloatRoundStyleE2EEES1J_S1O_JEEENS4_5SM1004TMEM4LOAD26SM100_TMEM_LOAD_32dp32b32xENS4_13SM90_TMA_LOADES1A_NS4_39AutoVectorizingCopyWithAssumedAlignmentILi128EEENS4_14SM90_TMA_STOREES1A_S21_S21_EEEvvEEEEvNT_6ParamsE)
        /*0008*/ 	.word	0x0000007a


	//----- nvinfo : EIATTR_FRAME_SIZE
	.align		4
.L_20:
        /*000c*/ 	.byte	0x04, 0x11
        /*000e*/ 	.short	(.L_22 - .L_21)
	.align		4
.L_21:
        /*0010*/ 	.word	index@($__internal_2_$__cuda_sm10x_tcgen05_guardrail_trap_unallocated_columns_being_dealloced)
        /*0014*/ 	.word	0x00000000


	//----- nvinfo : EIATTR_FRAME_SIZE
	.align		4
.L_22:
        /*0018*/ 	.byte	0x04, 0x11
        /*001a*/ 	.short	(.L_24 - .L_23)
	.align		4
.L_23:
        /*001c*/ 	.word	index@($__internal_1_$__cuda_sm10x_tcgen05_guardrail_trap_phase_invalid_during_alloc)
        /*0020*/ 	.word	0x00000000


	//----- nvinfo : EIATTR_FRAME_SIZE
	.align		4
.L_24:
        /*0024*/ 	.byte	0x04, 0x11
        /*0026*/ 	.short	(.L_26 - .L_25)
	.align		4
.L_25:
        /*0028*/ 	.word	index@($__internal_0_$__cuda_sm10x_tcgen05_guardrail_trap_col_being_dealloced_not_returned_by_alloc)
        /*002c*/ 	.word	0x00000000


	//----- nvinfo : EIATTR_FRAME_SIZE
	.align		4
.L_26:
        /*0030*/ 	.byte	0x04, 0x11
        /*0032*/ 	.short	(.L_28 - .L_27)
	.align		4
.L_27:
        /*0034*/ 	.word	index@(_ZN7cutlass13device_kernelINS_4gemm6kernel13GemmUniversalIN4cute5tupleIJiiiiEEENS1_10collective13CollectiveMmaINS1_35MainloopSm100TmaUmmaWarpSpecializedILi4ELi2ELi4ENS5_IJNS4_1CILi2EEENSA_ILi1EEESC_EEEEENS5_IJNSA_ILi128EEENSA_ILi256EEENSA_ILi32EEEEEEaNS5_IJlSC_lEEEaSJ_NS4_8TiledMMAINS4_8MMA_AtomIJNS4_21SM100_MMA_S8_2x1SM_SSIaaiLi128ELi256ELNS4_4UMMA5MajorE0ELSO_0ELNSN_8SaturateE0EEEEEENS4_6LayoutINS5_IJSC_SC_SC_EEENS5_IJNSA_ILi0EEESU_SU_EEEEENS5_IJNS4_10UnderscoreESX_SX_EEEEENS4_18SM100_TMA_2SM_LOADENS4_14ComposedLayoutINS4_7SwizzleILi1ELi4ELi3EEENS4_18smem_ptr_flag_bitsILi8EEENSS_INS5_IJNSA_ILi8EEESH_EEENS5_IJSH_SC_EEEEEEEvNS4_8identityES10_S1A_vS1B_EENS_8epilogue10collective18CollectiveEpilogueINS1D_23Sm100TmaWarpSpecializedILi4ELi2ELi32ELb0ELb0EEEJNS5_IJNSA_ILi64EEESG_SH_EEENS5_IJNSS_IS1I_SC_EENSS_INS5_IJSH_SB_EEENS5_IJSC_SF_EEEEEEEEaSJ_aSJ_NS1D_6fusion15FusionCallbacksIS1H_NS1P_17LinearCombinationIaiaiLNS_15FloatRoundStyleE2EEES1J_S1O_JEEENS4_5SM1004TMEM4LOAD26SM100_TMEM_LOAD_32dp32b32xENS4_13SM90_TMA_LOADES1A_NS4_39AutoVectorizingCopyWithAssumedAlignmentILi128EEENS4_14SM90_TMA_STOREES1A_S21_S21_EEEvvEEEEvNT_6ParamsE)
        /*0038*/ 	.word	0x00000000


	//----- nvinfo : EIATTR_MIN_STACK_SIZE
	.align		4
.L_28:
        /*003c*/ 	.byte	0x04, 0x12
        /*003e*/ 	.short	(.L_30 - .L_29)
	.align		4
.L_29:
        /*0040*/ 	.word	index@(_ZN7cutlass13device_kernelINS_4gemm6kernel13GemmUniversalIN4cute5tupleIJiiiiEEENS1_10collective13CollectiveMmaINS1_35MainloopSm100TmaUmmaWarpSpecializedILi4ELi2ELi4ENS5_IJNS4_1CILi2EEENSA_ILi1EEESC_EEEEENS5_IJNSA_ILi128EEENSA_ILi256EEENSA_ILi32EEEEEEaNS5_IJlSC_lEEEaSJ_NS4_8TiledMMAINS4_8MMA_AtomIJNS4_21SM100_MMA_S8_2x1SM_SSIaaiLi128ELi256ELNS4_4UMMA5MajorE0ELSO_0ELNSN_8SaturateE0EEEEEENS4_6LayoutINS5_IJSC_SC_SC_EEENS5_IJNSA_ILi0EEESU_SU_EEEEENS5_IJNS4_10UnderscoreESX_SX_EEEEENS4_18SM100_TMA_2SM_LOADENS4_14ComposedLayoutINS4_7SwizzleILi1ELi4ELi3EEENS4_18smem_ptr_flag_bitsILi8EEENSS_INS5_IJNSA_ILi8EEESH_EEENS5_IJSH_SC_EEEEEEEvNS4_8identityES10_S1A_vS1B_EENS_8epilogue10collective18CollectiveEpilogueINS1D_23Sm100TmaWarpSpecializedILi4ELi2ELi32ELb0ELb0EEEJNS5_IJNSA_ILi64EEESG_SH_EEENS5_IJNSS_IS1I_SC_EENSS_INS5_IJSH_SB_EEENS5_IJSC_SF_EEEEEEEEaSJ_aSJ_NS1D_6fusion15FusionCallbacksIS1H_NS1P_17LinearCombinationIaiaiLNS_15FloatRoundStyleE2EEES1J_S1O_JEEENS4_5SM1004TMEM4LOAD26SM100_TMEM_LOAD_32dp32b32xENS4_13SM90_TMA_LOADES1A_NS4_39AutoVectorizingCopyWithAssumedAlignmentILi128EEENS4_14SM90_TMA_STOREES1A_S21_S21_EEEvvEEEEvNT_6ParamsE)
        /*0044*/ 	.word	0x00000000
.L_30:


//--------------------- .nv.compat                --------------------------
	.section	.nv.compat,"",@"SHT_CUDA_COMPAT_INFO"
	.align	4
        /*0000*/ 	.byte	0x02, 0x09, 0x01, 0x00, 0x02, 0x02, 0x03, 0x00, 0x02, 0x05, 0x06, 0x00, 0x03, 0x07, 0x01, 0x01
        /*0010*/ 	.byte	0x02, 0x03, 0x01, 0x00, 0x02, 0x06, 0x01, 0x00, 0x04, 0x0b, 0x08, 0x00, 0x01, 0x00, 0x00, 0x00
        /*0020*/ 	.byte	0x00, 0x00, 0x00, 0x00


//--------------------- .nv.info._ZN7cutlass13device_kernelINS_4gemm6kernel13GemmUniversalIN4cute5tupleIJiiiiEEENS1_10collective13CollectiveMmaINS1_35MainloopSm100TmaUmmaWarpSpecializedILi4ELi2ELi4ENS5_IJNS4_1CILi2EEENSA_ILi1EEESC_EEEEENS5_IJNSA_ILi128EEENSA_ILi256EEENSA_ILi32EEEEEEaNS5_IJlSC_lEEEaSJ_NS4_8TiledMMAINS4_8MMA_AtomIJNS4_21SM100_MMA_S8_2x1SM_SSIaaiLi128ELi256ELNS4_4UMMA5MajorE0ELSO_0ELNSN_8SaturateE0EEEEEENS4_6LayoutINS5_IJSC_SC_SC_EEENS5_IJNSA_ILi0EEESU_SU_EEEEENS5_IJNS4_10UnderscoreESX_SX_EEEEENS4_18SM100_TMA_2SM_LOADENS4_14ComposedLayoutINS4_7SwizzleILi1ELi4ELi3EEENS4_18smem_ptr_flag_bitsILi8EEENSS_INS5_IJNSA_ILi8EEESH_EEENS5_IJSH_SC_EEEEEEEvNS4_8identityES10_S1A_vS1B_EENS_8epilogue10collective18CollectiveEpilogueINS1D_23Sm100TmaWarpSpecializedILi4ELi2ELi32ELb0ELb0EEEJNS5_IJNSA_ILi64EEESG_SH_EEENS5_IJNSS_IS1I_SC_EENSS_INS5_IJSH_SB_EEENS5_IJSC_SF_EEEEEEEEaSJ_aSJ_NS1D_6fusion15FusionCallbacksIS1H_NS1P_17LinearCombinationIaiaiLNS_15FloatRoundStyleE2EEES1J_S1O_JEEENS4_5SM1004TMEM4LOAD26SM100_TMEM_LOAD_32dp32b32xENS4_13SM90_TMA_LOADES1A_NS4_39AutoVectorizingCopyWithAssumedAlignmentILi128EEENS4_14SM90_TMA_STOREES1A_S21_S21_EEEvvEEEEvNT_6ParamsE --------------------------
	.section	.nv.info._ZN7cutlass13device_kernelINS_4gemm6kernel13GemmUniversalIN4cute5tupleIJiiiiEEENS1_10collective13CollectiveMmaINS1_35MainloopSm100TmaUmmaWarpSpecializedILi4ELi2ELi4ENS5_IJNS4_1CILi2EEENSA_ILi1EEESC_EEEEENS5_IJNSA_ILi128EEENSA_ILi256EEENSA_ILi32EEEEEEaNS5_IJlSC_lEEEaSJ_NS4_8TiledMMAINS4_8MMA_AtomIJNS4_21SM100_MMA_S8_2x1SM_SSIaaiLi128ELi256ELNS4_4UMMA5MajorE0ELSO_0ELNSN_8SaturateE0EEEEEENS4_6LayoutINS5_IJSC_SC_SC_EEENS5_IJNSA_ILi0EEESU_SU_EEEEENS5_IJNS4_10UnderscoreESX_SX_EEEEENS4_18SM100_TMA_2SM_LOADENS4_14ComposedLayoutINS4_7SwizzleILi1ELi4ELi3EEENS4_18smem_ptr_flag_bitsILi8EEENSS_INS5_IJNSA_ILi8EEESH_EEENS5_IJSH_SC_EEEEEEEvNS4_8identityES10_S1A_vS1B_EENS_8epilogue10collective18CollectiveEpilogueINS1D_23Sm100TmaWarpSpecializedILi4ELi2ELi32ELb0ELb0EEEJNS5_IJNSA_ILi64EEESG_SH_EEENS5_IJNSS_IS1I_SC_EENSS_INS5_IJSH_SB_EEENS5_IJSC_SF_EEEEEEEEaSJ_aSJ_NS1D_6fusion15FusionCallbacksIS1H_NS1P_17LinearCombinationIaiaiLNS_15FloatRoundStyleE2EEES1J_S1O_JEEENS4_5SM1004TMEM4LOAD26SM100_TMEM_LOAD_32dp32b32xENS4_13SM90_TMA_LOADES1A_NS4_39AutoVectorizingCopyWithAssumedAlignmentILi128EEENS4_14SM90_TMA_STOREES1A_S21_S21_EEEvvEEEEvNT_6ParamsE,"",@"SHT_CUDA_INFO"
	.sectionflags	@""
	.align	4


	//----- nvinfo : EIATTR_CUDA_API_VERSION
	.align		4
        /*0000*/ 	.byte	0x04, 0x37
        /*0002*/ 	.short	(.L_32 - .L_31)
.L_31:
        /*0004*/ 	.word	0x00000082


	//----- nvinfo : EIATTR_KPARAM_INFO
	.align		4
.L_32:
        /*0008*/ 	.byte	0x04, 0x17
        /*000a*/ 	.short	(.L_34 - .L_33)
.L_33:
        /*000c*/ 	.word	0x00000000
        /*0010*/ 	.short	0x0000
        /*0012*/ 	.short	0x0000
        /*0014*/ 	.byte	0x00, 0xf0, 0x01, 0x20


	//----- nvinfo : EIATTR_AT_ENTRY_FRAGMENTS
	.align		4
.L_34:
        /*0018*/ 	.byte	0x04, 0x4f
        /*001a*/ 	.short	(.L_36 - .L_35)


	//   ....[0]....
.L_35:
        /*001c*/ 	.word	0x00000007


	//----- nvinfo : EIATTR_RESERVED_SMEM_USED
	.align		4
.L_36:
        /*0020*/ 	.byte	0x01, 0x41
	.zero		2


	//----- nvinfo : EIATTR_SPARSE_MMA_MASK
	.align		4
        /*0024*/ 	.byte	0x03, 0x50
        /*0026*/ 	.short	0x0000


	//----- nvinfo : EIATTR_TCGEN05_2CTA_USED
	.align		4
        /*0028*/ 	.byte	0x01, 0x52
	.zero		2


	//----- nvinfo : EIATTR_MAXREG_COUNT
	.align		4
        /*002c*/ 	.byte	0x03, 0x1b
        /*002e*/ 	.short	0x00ff


	//----- nvinfo : EIATTR_NUM_BARRIERS
	.align		4
        /*0030*/ 	.byte	0x02, 0x4c
        /*0032*/ 	.byte	0x07
	.zero		1


	//----- nvinfo : EIATTR_EXTERNS
	.align		4
        /*0034*/ 	.byte	0x04, 0x0f
        /*0036*/ 	.short	(.L_38 - .L_37)


	//   ....[0]....
	.align		4
.L_37:
        /*0038*/ 	.word	index@(__assertfail)


	//----- nvinfo : EIATTR_MERCURY_ISA_VERSION
	.align		4
.L_38:
        /*003c*/ 	.byte	0x03, 0x5f
        /*003e*/ 	.short	0x0101


	//----- nvinfo : EIATTR_INT_WARP_WIDE_INSTR_OFFSETS
	.align		4
        /*0040*/ 	.byte	0x04, 0x31
        /*0042*/ 	.short	(.L_40 - .L_39)


	//   ....[0]....
.L_39:
        /*0044*/ 	.word	0x00000d10


	//   ....[1]....
        /*0048*/ 	.word	0x00000db0


	//   ....[2]....
        /*004c*/ 	.word	0x00002110


	//   ....[3]....
        /*0050*/ 	.word	0x00003ea0


	//   ....[4]....
        /*0054*/ 	.word	0x00003ec0


	//   ....[5]....
        /*0058*/ 	.word	0x00003ef0


	//   ....[6]....
        /*005c*/ 	.word	0x00004830


	//   ....[7]....
        /*0060*/ 	.word	0x00004850


	//   ....[8]....
        /*0064*/ 	.word	0x00004940


	//   ....[9]....
        /*0068*/ 	.word	0x00004a00


	//   ....[10]....
        /*006c*/ 	.word	0x00004a20


	//   ....[11]....
        /*0070*/ 	.word	0x00004b10


	//   ....[12]....
        /*0074*/ 	.word	0x00004be0


	//   ....[13]....
        /*0078*/ 	.word	0x00004c00


	//   ....[14]....
        /*007c*/ 	.word	0x00004d30


	//   ....[15]....
        /*0080*/ 	.word	0x00004eb0


	//   ....[16]....
        /*0084*/ 	.word	0x00004ec0


	//   ....[17]....
        /*0088*/ 	.word	0x00005050


	//----- nvinfo : EIATTR_COOP_GROUP_MASK_REGIDS
	.align		4
.L_40:
        /*008c*/ 	.byte	0x04, 0x29
        /*008e*/ 	.short	(.L_42 - .L_41)


	//   ....[0]....
.L_41:
        /*0090*/ 	.word	0xffffffff


	//   ....[1]....
        /*0094*/ 	.word	0xffffffff


	//   ....[2]....
        /*0098*/ 	.word	0xffffffff


	//   ....[3]....
        /*009c*/ 	.word	0xffffffff


	//   ....[4]....
        /*00a0*/ 	.word	0xffffffff


	//   ....[5]....
        /*00a4*/ 	.word	0xffffffff


	//   ....[6]....
        /*00a8*/ 	.word	0xffffffff


	//   ....[7]....
        /*00ac*/ 	.word	0xffffffff


	//   ....[8]....
        /*00b0*/ 	.word	0xffffffff


	//   ....[9]....
        /*00b4*/ 	.word	0xffffffff


	//   ....[10]....
        /*00b8*/ 	.word	0xffffffff


	//   ....[11]....
        /*00bc*/ 	.word	0xffffffff


	//   ....[12]....
        /*00c0*/ 	.word	0xffffffff


	//   ....[13]....
        /*00c4*/ 	.word	0xffffffff


	//----- nvinfo : EIATTR_COOP_GROUP_INSTR_OFFSETS
	.align		4
.L_42:
        /*00c8*/ 	.byte	0x04, 0x28
        /*00ca*/ 	.short	(.L_44 - .L_43)


	//   ....[0]....
.L_43:
        /*00cc*/ 	.word	0x000000c0


	//   ....[1]....
        /*00d0*/ 	.word	0x00000500


	//   ....[2]....
        /*00d4*/ 	.word	0x00000680


	//   ....[3]....
        /*00d8*/ 	.word	0x00000810


	//   ....[4]....
        /*00dc*/ 	.word	0x00000900


	//   ....[5]....
        /*00e0*/ 	.word	0x00000a60


	//   ....[6]....
        /*00e4*/ 	.word	0x00000bf0


	//   ....[7]....
        /*00e8*/ 	.word	0x00000e30


	//   ....[8]....
        /*00ec*/ 	.word	0x00001ff0


	//   ....[9]....
        /*00f0*/ 	.word	0x00002dd0


	//   ....[10]....
        /*00f4*/ 	.word	0x000032a0


	//   ....[11]....
        /*00f8*/ 	.word	0x000032d0


	//   ....[12]....
        /*00fc*/ 	.word	0x00003da0


	//   ....[13]....
        /*0100*/ 	.word	0x00003fb0


	//----- nvinfo : EIATTR_VRC_CTA_INIT_COUNT
	.align		4
.L_44:
        /*0104*/ 	.byte	0x02, 0x4a
        /*0106*/ 	.byte	0x80
	.zero		1


	//----- nvinfo : EIATTR_SYSCALL_OFFSETS
	.align		4
        /*0108*/ 	.byte	0x04, 0x46
        /*010a*/ 	.short	(.L_46 - .L_45)


	//   ....[0]....
.L_45:
        /*010c*/ 	.word	0x00005af0


	//   ....[1]....
        /*0110*/ 	.word	0x00005c30


	//   ....[2]....
        /*0114*/ 	.word	0x00006410


	//   ....[3]....
        /*0118*/ 	.word	0x00007220


	//   ....[4]....
        /*011c*/ 	.word	0x00007fa0


	//   ....[5]....
        /*0120*/ 	.word	0x00008d40


	//----- nvinfo : EIATTR_MBARRIER_INSTR_OFFSETS
	.align		4
.L_46:
        /*0124*/ 	.byte	0x04, 0x39
        /*0126*/ 	.short	(.L_48 - .L_47)


	//   ....[0]....
.L_47:
        /*0128*/ 	.word	0x000005f0
        /*012c*/ 	.word	0x000000ff
        /*0130*/ 	.word	0x00000000
        /*0134*/ 	.short	0x0100
        /*0136*/ 	.byte	0x08
	.zero		1


	//   ....[1]....
        /*0138*/ 	.word	0x00000600
        /*013c*/ 	.word	0x000000ff
        /*0140*/ 	.word	0x00000020
        /*0144*/ 	.short	0x0100
        /*0146*/ 	.byte	0x08
	.zero		1


	//   ....[2]....
        /*0148*/ 	.word	0x00000610
        /*014c*/ 	.word	0x000000ff
        /*0150*/ 	.word	0x00000008
        /*0154*/ 	.short	0x0100
        /*0156*/ 	.byte	0x08
	.zero		1


	//   ....[3]....
        /*0158*/ 	.word	0x00000620
        /*015c*/ 	.word	0x000000ff
        /*0160*/ 	.word	0x00000028
        /*0164*/ 	.short	0x0100
        /*0166*/ 	.byte	0x08
	.zero		1


	//   ....[4]....
        /*0168*/ 	.word	0x00000630
        /*016c*/ 	.word	0x000000ff
        /*0170*/ 	.word	0x00000010
        /*0174*/ 	.short	0x0100
        /*0176*/ 	.byte	0x08
	.zero		1


	//   ....[5]....
        /*0178*/ 	.word	0x00000640
        /*017c*/ 	.word	0x000000ff
        /*0180*/ 	.word	0x00000030
        /*0184*/ 	.short	0x0100
        /*0186*/ 	.byte	0x08
	.zero		1


	//   ....[6]....
        /*0188*/ 	.word	0x00000650
        /*018c*/ 	.word	0x000000ff
        /*0190*/ 	.word	0x00000018
        /*0194*/ 	.short	0x0100
        /*0196*/ 	.byte	0x08
	.zero		1


	//   ....[7]....
        /*0198*/ 	.word	0x00000660
        /*019c*/ 	.word	0x000000ff
        /*01a0*/ 	.word	0x00000038
        /*01a4*/ 	.short	0x0100
        /*01a6*/ 	.byte	0x08
	.zero		1


	//   ....[8]....
        /*01a8*/ 	.word	0x00000780
        /*01ac*/ 	.word	0x000000ff
        /*01b0*/ 	.word	0x00000040
        /*01b4*/ 	.short	0x0100
        /*01b6*/ 	.byte	0x09
	.zero		1


	//   ....[9]....
        /*01b8*/ 	.word	0x00000790
        /*01bc*/ 	.word	0x000000ff
        /*01c0*/ 	.word	0x00000060
        /*01c4*/ 	.short	0x0100
        /*01c6*/ 	.byte	0x09
	.zero		1


	//   ....[10]....
        /*01c8*/ 	.word	0x000007a0
        /*01cc*/ 	.word	0x000000ff
        /*01d0*/ 	.word	0x00000048
        /*01d4*/ 	.short	0x0100
        /*01d6*/ 	.byte	0x09
	.zero		1


	//   ....[11]....
        /*01d8*/ 	.word	0x000007b0
        /*01dc*/ 	.word	0x000000ff
        /*01e0*/ 	.word	0x00000068
        /*01e4*/ 	.short	0x0100
        /*01e6*/ 	.byte	0x09
	.zero		1


	//   ....[12]....
        /*01e8*/ 	.word	0x000007c0
        /*01ec*/ 	.word	0x000000ff
        /*01f0*/ 	.word	0x00000050
        /*01f4*/ 	.short	0x0100
        /*01f6*/ 	.byte	0x09
	.zero		1


	//   ....[13]....
        /*01f8*/ 	.word	0x000007d0
        /*01fc*/ 	.word	0x000000ff
        /*0200*/ 	.word	0x00000070
        /*0204*/ 	.short	0x0100
        /*0206*/ 	.byte	0x09
	.zero		1


	//   ....[14]....
        /*0208*/ 	.word	0x000007e0
        /*020c*/ 	.word	0x000000ff
        /*0210*/ 	.word	0x00000058
        /*0214*/ 	.short	0x0100
        /*0216*/ 	.byte	0x09
	.zero		1


	//   ....[15]....
        /*0218*/ 	.word	0x000007f0
        /*021c*/ 	.word	0x000000ff
        /*0220*/ 	.word	0x00000078
        /*0224*/ 	.short	0x0100
        /*0226*/ 	.byte	0x09
	.zero		1


	//   ....[16]....
        /*0228*/ 	.word	0x000008d0
        /*022c*/ 	.word	0x000000ff
        /*0230*/ 	.word	0x00000080
        /*0234*/ 	.short	0x0100
        /*0236*/ 	.byte	0x08
	.zero		1


	//   ....[17]....
        /*0238*/ 	.word	0x000008e0
        /*023c*/ 	.word	0x000000ff
        /*0240*/ 	.word	0x00000088
        /*0244*/ 	.short	0x0100
        /*0246*/ 	.byte	0x08
	.zero		1


	//   ....[18]....
        /*0248*/ 	.word	0x00000a10
        /*024c*/ 	.word	0x000000ff
        /*0250*/ 	.word	0x00000090
        /*0254*/ 	.short	0x0100
        /*0256*/ 	.byte	0x08
	.zero		1


	//   ....[19]....
        /*0258*/ 	.word	0x00000a20
        /*025c*/ 	.word	0x000000ff
        /*0260*/ 	.word	0x000000a0
        /*0264*/ 	.short	0x0100
        /*0266*/ 	.byte	0x08
	.zero		1


	//   ....[20]....
        /*0268*/ 	.word	0x00000a30
        /*026c*/ 	.word	0x000000ff
        /*0270*/ 	.word	0x00000098
        /*0274*/ 	.short	0x0100
        /*0276*/ 	.byte	0x08
	.zero		1


	//   ....[21]....
        /*0278*/ 	.word	0x00000a40
        /*027c*/ 	.word	0x000000ff
        /*0280*/ 	.word	0x000000a8
        /*0284*/ 	.short	0x0100
        /*0286*/ 	.byte	0x08
	.zero		1


	//   ....[22]....
        /*0288*/ 	.word	0x00000b60
        /*028c*/ 	.word	0x000000ff
        /*0290*/ 	.word	0x000000b0
        /*0294*/ 	.short	0x0100
        /*0296*/ 	.byte	0x09
	.zero		1


	//   ....[23]....
        /*0298*/ 	.word	0x00000b70
        /*029c*/ 	.word	0x000000ff
        /*02a0*/ 	.word	0x000000d0
        /*02a4*/ 	.short	0x0100
        /*02a6*/ 	.byte	0x09
	.zero		1


	//   ....[24]....
        /*02a8*/ 	.word	0x00000b80
        /*02ac*/ 	.word	0x000000ff
        /*02b0*/ 	.word	0x000000b8
        /*02b4*/ 	.short	0x0100
        /*02b6*/ 	.byte	0x09
	.zero		1


	//   ....[25]....
        /*02b8*/ 	.word	0x00000b90
        /*02bc*/ 	.word	0x000000ff
        /*02c0*/ 	.word	0x000000d8
        /*02c4*/ 	.short	0x0100
        /*02c6*/ 	.byte	0x09
	.zero		1


	//   ....[26]....
        /*02c8*/ 	.word	0x00000ba0
        /*02cc*/ 	.word	0x000000ff
        /*02d0*/ 	.word	0x000000c0
        /*02d4*/ 	.short	0x0100
        /*02d6*/ 	.byte	0x09
	.zero		1


	//   ....[27]....
        /*02d8*/ 	.word	0x00000bb0
        /*02dc*/ 	.word	0x000000ff
        /*02e0*/ 	.word	0x000000e0
        /*02e4*/ 	.short	0x0100
        /*02e6*/ 	.byte	0x09
	.zero		1


	//   ....[28]....
        /*02e8*/ 	.word	0x00000bc0
        /*02ec*/ 	.word	0x000000ff
        /*02f0*/ 	.word	0x000000c8
        /*02f4*/ 	.short	0x0100
        /*02f6*/ 	.byte	0x09
	.zero		1


	//   ....[29]....
        /*02f8*/ 	.word	0x00000bd0
        /*02fc*/ 	.word	0x000000ff
        /*0300*/ 	.word	0x000000e8
        /*0304*/ 	.short	0x0100
        /*0306*/ 	.byte	0x09
	.zero		1


	//   ....[30]....
        /*0308*/ 	.word	0x00000cc0
        /*030c*/ 	.word	0x000000ff
        /*0310*/ 	.word	0x000000f0
        /*0314*/ 	.short	0x0100
        /*0316*/ 	.byte	0x08
	.zero		1


	//   ....[31]....
        /*0318*/ 	.word	0x00000cd0
        /*031c*/ 	.word	0x000000ff
        /*0320*/ 	.word	0x00000100
        /*0324*/ 	.short	0x0100
        /*0326*/ 	.byte	0x08
	.zero		1


	//   ....[32]....
        /*0328*/ 	.word	0x00000ce0
        /*032c*/ 	.word	0x000000ff
        /*0330*/ 	.word	0x000000f8
        /*0334*/ 	.short	0x0100
        /*0336*/ 	.byte	0x08
	.zero		1


	//   ....[33]....
        /*0338*/ 	.word	0x00000cf0
        /*033c*/ 	.word	0x000000ff
        /*0340*/ 	.word	0x00000108
        /*0344*/ 	.short	0x0100
        /*0346*/ 	.byte	0x08
	.zero		1


	//   ....[34]....
        /*0348*/ 	.word	0x00000de0
        /*034c*/ 	.word	0x000000ff
        /*0350*/ 	.word	0x00000110
        /*0354*/ 	.short	0x0100
        /*0356*/ 	.byte	0x07
	.zero		1


	//   ....[35]....
        /*0358*/ 	.word	0x000017f0
        /*035c*/ 	.word	0x00000003
        /*0360*/ 	.word	0x00000100
        /*0364*/ 	.short	0x010a
        /*0366*/ 	.byte	0xff
	.zero		1


	//   ....[36]....
        /*0368*/ 	.word	0x00001820
        /*036c*/ 	.word	0x00000003
        /*0370*/ 	.word	0x000000f0
        /*0374*/ 	.short	0x0101
        /*0376*/ 	.byte	0xff
	.zero		1


	//   ....[37]....
        /*0378*/ 	.word	0x00001920
        /*037c*/ 	.word	0x000000ff
        /*0380*/ 	.word	0x00000020
        /*0384*/ 	.short	0x010a
        /*0386*/ 	.byte	0x08
	.zero		1


	//   ....[38]....
        /*0388*/ 	.word	0x000019f0
        /*038c*/ 	.word	0x000000ff
        /*0390*/ 	.word	0x00000020
        /*0394*/ 	.short	0x010a
        /*0396*/ 	.byte	0x21
	.zero		1


	//   ....[39]....
        /*0398*/ 	.word	0x00001ba0
        /*039c*/ 	.word	0x000000ff
        /*03a0*/ 	.word	0x00000020
        /*03a4*/ 	.short	0x010a
        /*03a6*/ 	.byte	0x08
	.zero		1


	//   ....[40]....
        /*03a8*/ 	.word	0x00001ca0
        /*03ac*/ 	.word	0x000000ff
        /*03b0*/ 	.word	0x00000088
        /*03b4*/ 	.short	0x0101
        /*03b6*/ 	.byte	0x06
	.zero		1


	//   ....[41]....
        /*03b8*/ 	.word	0x00001cc0
        /*03bc*/ 	.word	0x000000ff
        /*03c0*/ 	.word	0x00000020
        /*03c4*/ 	.short	0x010a
        /*03c6*/ 	.byte	0x08
	.zero		1


	//   ....[42]....
        /*03c8*/ 	.word	0x00001d40
        /*03cc*/ 	.word	0x000000ff
        /*03d0*/ 	.word	0x00000020
        /*03d4*/ 	.short	0x010a
        /*03d6*/ 	.byte	0x11
	.zero		1


	//   ....[43]....
        /*03d8*/ 	.word	0x00001ed0
        /*03dc*/ 	.word	0x000000ff
        /*03e0*/ 	.word	0x00000020
        /*03e4*/ 	.short	0x010a
        /*03e6*/ 	.byte	0x08
	.zero		1


	//   ....[44]....
        /*03e8*/ 	.word	0x00002020
        /*03ec*/ 	.word	0x00000002
        /*03f0*/ 	.word	0x00000090
        /*03f4*/ 	.short	0x010a
        /*03f6*/ 	.byte	0xff
	.zero		1


	//   ....[45]....
        /*03f8*/ 	.word	0x000020e0
        /*03fc*/ 	.word	0x00000002
        /*0400*/ 	.word	0x00000000
        /*0404*/ 	.short	0x0101
        /*0406*/ 	.byte	0xff
	.zero		1


	//   ....[46]....
        /*0408*/ 	.word	0x00002640
        /*040c*/ 	.word	0x000000ff
        /*0410*/ 	.word	0x00000000
        /*0414*/ 	.short	0x010a
        /*0416*/ 	.byte	0x04
	.zero		1


	//   ....[47]....
        /*0418*/ 	.word	0x000026d0
        /*041c*/ 	.word	0x000000ff
        /*0420*/ 	.word	0x00000000
        /*0424*/ 	.short	0x010a
        /*0426*/ 	.byte	0x04
	.zero		1


	//   ....[48]....
        /*0428*/ 	.word	0x00002760
        /*042c*/ 	.word	0x000000ff
        /*0430*/ 	.word	0x00000000
        /*0434*/ 	.short	0x010a
        /*0436*/ 	.byte	0x04
	.zero		1


	//   ....[49]....
        /*0438*/ 	.word	0x00002800
        /*043c*/ 	.word	0x00000000
        /*0440*/ 	.word	0x00000000
        /*0444*/ 	.short	0x010a
        /*0446*/ 	.byte	0xff
	.zero		1


	//   ....[50]....
        /*0448*/ 	.word	0x00002930
        /*044c*/ 	.word	0x00000000
        /*0450*/ 	.word	0x000000f0
        /*0454*/ 	.short	0x010a
        /*0456*/ 	.byte	0xff
	.zero		1


	//   ....[51]....
        /*0458*/ 	.word	0x000029a0
        /*045c*/ 	.word	0x00000004
        /*0460*/ 	.word	0x00000000
        /*0464*/ 	.short	0x0101
        /*0466*/ 	.byte	0xff
	.zero		1


	//   ....[52]....
        /*0468*/ 	.word	0x000029c0
        /*046c*/ 	.word	0x000000ff
        /*0470*/ 	.word	0x000000a0
        /*0474*/ 	.short	0x010a
        /*0476*/ 	.byte	0x05
	.zero		1


	//   ....[53]....
        /*0478*/ 	.word	0x00002ae0
        /*047c*/ 	.word	0x00000000
        /*0480*/ 	.word	0x00000090
        /*0484*/ 	.short	0x010a
        /*0486*/ 	.byte	0xff
	.zero		1


	//   ....[54]....
        /*0488*/ 	.word	0x00002be0
        /*048c*/ 	.word	0x00000000
        /*0490*/ 	.word	0x00000000
        /*0494*/ 	.short	0x0101
        /*0496*/ 	.byte	0xff
	.zero		1


	//   ....[55]....
        /*0498*/ 	.word	0x00002c70
        /*049c*/ 	.word	0x000000ff
        /*04a0*/ 	.word	0x000000a0
        /*04a4*/ 	.short	0x0106
        /*04a6*/ 	.byte	0x05
	.zero		1


	//   ....[56]....
        /*04a8*/ 	.word	0x00002c90
        /*04ac*/ 	.word	0x000000ff
        /*04b0*/ 	.word	0x000000a0
        /*04b4*/ 	.short	0x010a
        /*04b6*/ 	.byte	0x05
	.zero		1


	//   ....[57]....
        /*04b8*/ 	.word	0x00002d20
        /*04bc*/ 	.word	0x000000ff
        /*04c0*/ 	.word	0x000000a0
        /*04c4*/ 	.short	0x0106
        /*04c6*/ 	.byte	0x04
	.zero		1


	//   ....[58]....
        /*04c8*/ 	.word	0x00002d60
        /*04cc*/ 	.word	0x00000000
        /*04d0*/ 	.word	0x000000a0
        /*04d4*/ 	.short	0x010a
        /*04d6*/ 	.byte	0xff
	.zero		1


	//   ....[59]....
        /*04d8*/ 	.word	0x00002fa0
        /*04dc*/ 	.word	0x000000ff
        /*04e0*/ 	.word	0x00000008
        /*04e4*/ 	.short	0x010a
        /*04e6*/ 	.byte	0x06
	.zero		1


	//   ....[60]....
        /*04e8*/ 	.word	0x00002fc0
        /*04ec*/ 	.word	0x000000ff
        /*04f0*/ 	.word	0x00000008
        /*04f4*/ 	.short	0x010a
        /*04f6*/ 	.byte	0x06
	.zero		1


	//   ....[61]....
        /*04f8*/ 	.word	0x00003150
        /*04fc*/ 	.word	0x000000ff
        /*0500*/ 	.word	0x00000008
        /*0504*/ 	.short	0x010a
        /*0506*/ 	.byte	0x06
	.zero		1


	//   ....[62]....
        /*0508*/ 	.word	0x00003170
        /*050c*/ 	.word	0x000000ff
        /*0510*/ 	.word	0x00000008
        /*0514*/ 	.short	0x010a
        /*0516*/ 	.byte	0x06
	.zero		1


	//   ....[63]....
        /*0518*/ 	.word	0x00003230
        /*051c*/ 	.word	0x000000ff
        /*0520*/ 	.word	0x00000000
        /*0524*/ 	.short	0x0101
        /*0526*/ 	.byte	0x07
	.zero		1


	//   ....[64]....
        /*0528*/ 	.word	0x00003510
        /*052c*/ 	.word	0x00000000
        /*0530*/ 	.word	0x00000090
        /*0534*/ 	.short	0x010a
        /*0536*/ 	.byte	0xff
	.zero		1


	//   ....[65]....
        /*0538*/ 	.word	0x000035d0
        /*053c*/ 	.word	0x00000000
        /*0540*/ 	.word	0x00000000
        /*0544*/ 	.short	0x0101
        /*0546*/ 	.byte	0xff
	.zero		1


	//   ....[66]....
        /*0548*/ 	.word	0x00003680
        /*054c*/ 	.word	0x000000ff
        /*0550*/ 	.word	0x00000000
        /*0554*/ 	.short	0x010a
        /*0556*/ 	.byte	0x06
	.zero		1


	//   ....[67]....
        /*0558*/ 	.word	0x00003690
        /*055c*/ 	.word	0x000000ff
        /*0560*/ 	.word	0x000000d0
        /*0564*/ 	.short	0x010a
        /*0566*/ 	.byte	0x0b
	.zero		1


	//   ....[68]....
        /*0568*/ 	.word	0x00003750
        /*056c*/ 	.word	0x000000ff
        /*0570*/ 	.word	0x00000000
        /*0574*/ 	.short	0x010a
        /*0576*/ 	.byte	0x09
	.zero		1


	//   ....[69]....
        /*0578*/ 	.word	0x00003890
        /*057c*/ 	.word	0x000000ff
        /*0580*/ 	.word	0x00000000
        /*0584*/ 	.short	0x010a
        /*0586*/ 	.byte	0x06
	.zero		1


	//   ....[70]....
        /*0588*/ 	.word	0x00003a90
        /*058c*/ 	.word	0x000000ff
        /*0590*/ 	.word	0x00000000
        /*0594*/ 	.short	0x010a
        /*0596*/ 	.byte	0x07
	.zero		1


	//   ....[71]....
        /*0598*/ 	.word	0x00003b20
        /*059c*/ 	.word	0x000000ff
        /*05a0*/ 	.word	0x00000000
        /*05a4*/ 	.short	0x010a
        /*05a6*/ 	.byte	0x07
	.zero		1


	//   ....[72]....
        /*05a8*/ 	.word	0x00003bb0
        /*05ac*/ 	.word	0x000000ff
        /*05b0*/ 	.word	0x00000000
        /*05b4*/ 	.short	0x010a
        /*05b6*/ 	.byte	0x07
	.zero		1


	//   ....[73]....
        /*05b8*/ 	.word	0x00003c50
        /*05bc*/ 	.word	0x00000000
        /*05c0*/ 	.word	0x00000000
        /*05c4*/ 	.short	0x010a
        /*05c6*/ 	.byte	0xff
	.zero		1


	//   ....[74]....
        /*05c8*/ 	.word	0x00003c90
        /*05cc*/ 	.word	0x00000000
        /*05d0*/ 	.word	0x00000000
        /*05d4*/ 	.short	0x010a
        /*05d6*/ 	.byte	0xff
	.zero		1


	//   ....[75]....
        /*05d8*/ 	.word	0x00003d00
        /*05dc*/ 	.word	0x000000ff
        /*05e0*/ 	.word	0x00000000
        /*05e4*/ 	.short	0x0101
        /*05e6*/ 	.byte	0x05
	.zero		1


	//   ....[76]....
        /*05e8*/ 	.word	0x00003d40
        /*05ec*/ 	.word	0x000000ff
        /*05f0*/ 	.word	0x00000110
        /*05f4*/ 	.short	0x010a
        /*05f6*/ 	.byte	0x08
	.zero		1


	//   ....[77]....
        /*05f8*/ 	.word	0x00003d90
        /*05fc*/ 	.word	0x000000ff
        /*0600*/ 	.word	0x00000000
        /*0604*/ 	.short	0x0101
        /*0606*/ 	.byte	0x05
	.zero		1


	//   ....[78]....
        /*0608*/ 	.word	0x000041e0
        /*060c*/ 	.word	0x00000000
        /*0610*/ 	.word	0x00000090
        /*0614*/ 	.short	0x010a
        /*0616*/ 	.byte	0xff
	.zero		1


	//   ....[79]....
        /*0618*/ 	.word	0x000042a0
        /*061c*/ 	.word	0x00000000
        /*0620*/ 	.word	0x00000000
        /*0624*/ 	.short	0x0101
        /*0626*/ 	.byte	0xff
	.zero		1


	//   ....[80]....
        /*0628*/ 	.word	0x000045c0
        /*062c*/ 	.word	0x000000ff
        /*0630*/ 	.word	0x00000088
        /*0634*/ 	.short	0x010a
        /*0636*/ 	.byte	0x07
	.zero		1


	//   ....[81]....
        /*0638*/ 	.word	0x000047b0
        /*063c*/ 	.word	0x000000ff
        /*0640*/ 	.word	0x00000060
        /*0644*/ 	.short	0x010a
        /*0646*/ 	.byte	0x07
	.zero		1


	//   ....[82]....
        /*0648*/ 	.word	0x000049a0
        /*064c*/ 	.word	0x000000ff
        /*0650*/ 	.word	0x00000040
        /*0654*/ 	.short	0x010b
        /*0656*/ 	.byte	0x07
	.zero		1


	//   ....[83]....
        /*0658*/ 	.word	0x000049b0
        /*065c*/ 	.word	0x000000ff
        /*0660*/ 	.word	0x00000000
        /*0664*/ 	.short	0x0101
        /*0666*/ 	.byte	0x0e
	.zero		1


	//   ....[84]....
        /*0668*/ 	.word	0x000049d0
        /*066c*/ 	.word	0x000000ff
        /*0670*/ 	.word	0x00000068
        /*0674*/ 	.short	0x010a
        /*0676*/ 	.byte	0x07
	.zero		1


	//   ....[85]....
        /*0678*/ 	.word	0x00004b80
        /*067c*/ 	.word	0x000000ff
        /*0680*/ 	.word	0x00000048
        /*0684*/ 	.short	0x010b
        /*0686*/ 	.byte	0x07
	.zero		1


	//   ....[86]....
        /*0688*/ 	.word	0x00004b90
        /*068c*/ 	.word	0x000000ff
        /*0690*/ 	.word	0x00000000
        /*0694*/ 	.short	0x0101
        /*0696*/ 	.byte	0x0e
	.zero		1


	//   ....[87]....
        /*0698*/ 	.word	0x00004ba0
        /*069c*/ 	.word	0x000000ff
        /*06a0*/ 	.word	0x00000070
        /*06a4*/ 	.short	0x010a
        /*06a6*/ 	.byte	0x07
	.zero		1


	//   ....[88]....
        /*06a8*/ 	.word	0x00004dd0
        /*06ac*/ 	.word	0x000000ff
        /*06b0*/ 	.word	0x00000050
        /*06b4*/ 	.short	0x010b
        /*06b6*/ 	.byte	0x07
	.zero		1


	//   ....[89]....
        /*06b8*/ 	.word	0x00004e40
        /*06bc*/ 	.word	0x000000ff
        /*06c0*/ 	.word	0x00000000
        /*06c4*/ 	.short	0x0101
        /*06c6*/ 	.byte	0x0e
	.zero		1


	//   ....[90]....
        /*06c8*/ 	.word	0x00004e80
        /*06cc*/ 	.word	0x000000ff
        /*06d0*/ 	.word	0x00000078
        /*06d4*/ 	.short	0x010a
        /*06d6*/ 	.byte	0x07
	.zero		1


	//   ....[91]....
        /*06d8*/ 	.word	0x000050b0
        /*06dc*/ 	.word	0x000000ff
        /*06e0*/ 	.word	0x00000058
        /*06e4*/ 	.short	0x010b
        /*06e6*/ 	.byte	0x07
	.zero		1


	//   ....[92]....
        /*06e8*/ 	.word	0x000050d0
        /*06ec*/ 	.word	0x000000ff
        /*06f0*/ 	.word	0x00000000
        /*06f4*/ 	.short	0x0101
        /*06f6*/ 	.byte	0x0d
	.zero		1


	//   ....[93]....
        /*06f8*/ 	.word	0x00005100
        /*06fc*/ 	.word	0x000000ff
        /*0700*/ 	.word	0x00000060
        /*0704*/ 	.short	0x010a
        /*0706*/ 	.byte	0x07
	.zero		1


	//   ....[94]....
        /*0708*/ 	.word	0x00005120
        /*070c*/ 	.word	0x000000ff
        /*0710*/ 	.word	0x00000068
        /*0714*/ 	.short	0x010a
        /*0716*/ 	.byte	0x07
	.zero		1


	//   ....[95]....
        /*0718*/ 	.word	0x00005140
        /*071c*/ 	.word	0x000000ff
        /*0720*/ 	.word	0x00000070
        /*0724*/ 	.short	0x010a
        /*0726*/ 	.byte	0x07
	.zero		1


	//   ....[96]....
        /*0728*/ 	.word	0x00005180
        /*072c*/ 	.word	0x00000000
        /*0730*/ 	.word	0x00000078
        /*0734*/ 	.short	0x010a
        /*0736*/ 	.byte	0xff
	.zero		1


	//   ....[97]....
        /*0738*/ 	.word	0x000054c0
        /*073c*/ 	.word	0x00000000
        /*0740*/ 	.word	0x00000090
        /*0744*/ 	.short	0x010a
        /*0746*/ 	.byte	0xff
	.zero		1


	//   ....[98]....
        /*0748*/ 	.word	0x000055d0
        /*074c*/ 	.word	0x00000000
        /*0750*/ 	.word	0x00000000
        /*0754*/ 	.short	0x0101
        /*0756*/ 	.byte	0xff
	.zero		1


	//   ....[99]....
        /*0758*/ 	.word	0x00005fe0
        /*075c*/ 	.word	0x00000003
        /*0760*/ 	.word	0x00000040
        /*0764*/ 	.short	0x010a
        /*0766*/ 	.byte	0xff
	.zero		1


	//   ....[100]....
        /*0768*/ 	.word	0x00006030
        /*076c*/ 	.word	0x0000006a
        /*0770*/ 	.word	0x000000b0
        /*0774*/ 	.short	0x010a
        /*0776*/ 	.byte	0xff
	.zero		1


	//   ....[101]....
        /*0778*/ 	.word	0x00006150
        /*077c*/ 	.word	0x00000003
        /*0780*/ 	.word	0x00000040
        /*0784*/ 	.short	0x010a
        /*0786*/ 	.byte	0xff
	.zero		1


	//   ....[102]....
        /*0788*/ 	.word	0x00006270
        /*078c*/ 	.word	0x00000000
        /*0790*/ 	.word	0x00000000
        /*0794*/ 	.short	0x0101
        /*0796*/ 	.byte	0xff
	.zero		1


	//   ....[103]....
        /*0798*/ 	.word	0x000062f0
        /*079c*/ 	.word	0x0000006a
        /*07a0*/ 	.word	0x000000b0
        /*07a4*/ 	.short	0x010a
        /*07a6*/ 	.byte	0xff
	.zero		1


	//   ....[104]....
        /*07a8*/ 	.word	0x00006ed0
        /*07ac*/ 	.word	0x00000037
        /*07b0*/ 	.word	0x00000040
        /*07b4*/ 	.short	0x010a
        /*07b6*/ 	.byte	0xff
	.zero		1


	//   ....[105]....
        /*07b8*/ 	.word	0x00006f80
        /*07bc*/ 	.word	0x00000037
        /*07c0*/ 	.word	0x00000040
        /*07c4*/ 	.short	0x010a
        /*07c6*/ 	.byte	0xff
	.zero		1


	//   ....[106]....
        /*07c8*/ 	.word	0x000070a0
        /*07cc*/ 	.word	0x00000000
        /*07d0*/ 	.word	0x00000000
        /*07d4*/ 	.short	0x0101
        /*07d6*/ 	.byte	0xff
	.zero		1


	//   ....[107]....
        /*07d8*/ 	.word	0x00007c50
        /*07dc*/ 	.word	0x00000049
        /*07e0*/ 	.word	0x00000040
        /*07e4*/ 	.short	0x010a
        /*07e6*/ 	.byte	0xff
	.zero		1


	//   ....[108]....
        /*07e8*/ 	.word	0x00007d00
        /*07ec*/ 	.word	0x00000049
        /*07f0*/ 	.word	0x00000040
        /*07f4*/ 	.short	0x010a
        /*07f6*/ 	.byte	0xff
	.zero		1


	//   ....[109]....
        /*07f8*/ 	.word	0x00007e20
        /*07fc*/ 	.word	0x00000002
        /*0800*/ 	.word	0x00000000
        /*0804*/ 	.short	0x0101
        /*0806*/ 	.byte	0xff
	.zero		1


	//   ....[110]....
        /*0808*/ 	.word	0x000089f0
        /*080c*/ 	.word	0x0000004c
        /*0810*/ 	.word	0x00000040
        /*0814*/ 	.short	0x010a
        /*0816*/ 	.byte	0xff
	.zero		1


	//   ....[111]....
        /*0818*/ 	.word	0x00008aa0
        /*081c*/ 	.word	0x0000004c
        /*0820*/ 	.word	0x00000040
        /*0824*/ 	.short	0x010a
        /*0826*/ 	.byte	0xff
	.zero		1


	//   ....[112]....
        /*0828*/ 	.word	0x00008bc0
        /*082c*/ 	.word	0x00000000
        /*0830*/ 	.word	0x00000000
        /*0834*/ 	.short	0x0101
        /*0836*/ 	.byte	0xff
	.zero		1


	//   ....[113]....
        /*0838*/ 	.word	0x00008e80
        /*083c*/ 	.word	0x0000006a
        /*0840*/ 	.word	0x00000000
        /*0844*/ 	.short	0x0101
        /*0846*/ 	.byte	0xff
	.zero		1


	//   ....[114]....
        /*0848*/ 	.word	0x000098e0
        /*084c*/ 	.word	0x00000003
        /*0850*/ 	.word	0x00000100
        /*0854*/ 	.short	0x010a
        /*0856*/ 	.byte	0xff
	.zero		1


	//   ....[115]....
        /*0858*/ 	.word	0x00009940
        /*085c*/ 	.word	0x00000002
        /*0860*/ 	.word	0x00000020
        /*0864*/ 	.short	0x010a
        /*0866*/ 	.byte	0xff
	.zero		1


	//   ....[116]....
        /*0868*/ 	.word	0x000099a0
        /*086c*/ 	.word	0x00000002
        /*0870*/ 	.word	0x00000020
        /*0874*/ 	.short	0x010a
        /*0876*/ 	.byte	0xff
	.zero		1


	//   ....[117]....
        /*0878*/ 	.word	0x000099f0
        /*087c*/ 	.word	0x00000002
        /*0880*/ 	.word	0x00000090
        /*0884*/ 	.short	0x010a
        /*0886*/ 	.byte	0xff
	.zero		1


	//   ....[118]....
        /*0888*/ 	.word	0x00009a50
        /*088c*/ 	.word	0x00000000
        /*0890*/ 	.word	0x00000000
        /*0894*/ 	.short	0x010a
        /*0896*/ 	.byte	0xff
	.zero		1


	//   ....[119]....
        /*0898*/ 	.word	0x00009ab0
        /*089c*/ 	.word	0x00000000
        /*08a0*/ 	.word	0x00000000
        /*08a4*/ 	.short	0x010a
        /*08a6*/ 	.byte	0xff
	.zero		1


	//   ....[120]....
        /*08a8*/ 	.word	0x00009b10
        /*08ac*/ 	.word	0x00000000
        /*08b0*/ 	.word	0x00000000
        /*08b4*/ 	.short	0x010a
        /*08b6*/ 	.byte	0xff
	.zero		1


	//   ....[121]....
        /*08b8*/ 	.word	0x00009b60
        /*08bc*/ 	.word	0x00000000
        /*08c0*/ 	.word	0x000000f0
        /*08c4*/ 	.short	0x010a
        /*08c6*/ 	.byte	0xff
	.zero		1


	//   ....[122]....
        /*08c8*/ 	.word	0x00009bc0
        /*08cc*/ 	.word	0x00000000
        /*08d0*/ 	.word	0x000000a0
        /*08d4*/ 	.short	0x010a
        /*08d6*/ 	.byte	0xff
	.zero		1


	//   ....[123]....
        /*08d8*/ 	.word	0x00009c10
        /*08dc*/ 	.word	0x00000000
        /*08e0*/ 	.word	0x00000090
        /*08e4*/ 	.short	0x010a
        /*08e6*/ 	.byte	0xff
	.zero		1


	//   ....[124]....
        /*08e8*/ 	.word	0x00009c70
        /*08ec*/ 	.word	0x00000000
        /*08f0*/ 	.word	0x000000a0
        /*08f4*/ 	.short	0x010a
        /*08f6*/ 	.byte	0xff
	.zero		1


	//   ....[125]....
        /*08f8*/ 	.word	0x00009cd0
        /*08fc*/ 	.word	0x00000004
        /*0900*/ 	.word	0x00000008
        /*0904*/ 	.short	0x010a
        /*0906*/ 	.byte	0xff
	.zero		1


	//   ....[126]....
        /*0908*/ 	.word	0x00009db0
        /*090c*/ 	.word	0x00000002
        /*0910*/ 	.word	0x00000008
        /*0914*/ 	.short	0x010a
        /*0916*/ 	.byte	0xff
	.zero		1


	//   ....[127]....
        /*0918*/ 	.word	0x00009e00
        /*091c*/ 	.word	0x00000000
        /*0920*/ 	.word	0x00000090
        /*0924*/ 	.short	0x010a
        /*0926*/ 	.byte	0xff
	.zero		1


	//   ....[128]....
        /*0928*/ 	.word	0x00009e60
        /*092c*/ 	.word	0x00000000
        /*0930*/ 	.word	0x000000d0
        /*0934*/ 	.short	0x010a
        /*0936*/ 	.byte	0xff
	.zero		1


	//   ....[129]....
        /*0938*/ 	.word	0x00009ec0
        /*093c*/ 	.word	0x00000000
        /*0940*/ 	.word	0x00000000
        /*0944*/ 	.short	0x010a
        /*0946*/ 	.byte	0xff
	.zero		1


	//   ....[130]....
        /*0948*/ 	.word	0x00009f20
        /*094c*/ 	.word	0x00000000
        /*0950*/ 	.word	0x00000000
        /*0954*/ 	.short	0x010a
        /*0956*/ 	.byte	0xff
	.zero		1


	//   ....[131]....
        /*0958*/ 	.word	0x00009f80
        /*095c*/ 	.word	0x00000000
        /*0960*/ 	.word	0x00000000
        /*0964*/ 	.short	0x010a
        /*0966*/ 	.byte	0xff
	.zero		1


	//   ....[132]....
        /*0968*/ 	.word	0x00009fe0
        /*096c*/ 	.word	0x00000000
        /*0970*/ 	.word	0x00000000
        /*0974*/ 	.short	0x010a
        /*0976*/ 	.byte	0xff
	.zero		1


	//   ....[133]....
        /*0978*/ 	.word	0x0000a040
        /*097c*/ 	.word	0x00000000
        /*0980*/ 	.word	0x00000110
        /*0984*/ 	.short	0x010a
        /*0986*/ 	.byte	0xff
	.zero		1


	//   ....[134]....
        /*0988*/ 	.word	0x0000a090
        /*098c*/ 	.word	0x00000000
        /*0990*/ 	.word	0x00000090
        /*0994*/ 	.short	0x010a
        /*0996*/ 	.byte	0xff
	.zero		1


	//   ....[135]....
        /*0998*/ 	.word	0x0000a0f0
        /*099c*/ 	.word	0x00000000
        /*09a0*/ 	.word	0x00000088
        /*09a4*/ 	.short	0x010a
        /*09a6*/ 	.byte	0xff
	.zero		1


	//   ....[136]....
        /*09a8*/ 	.word	0x0000a150
        /*09ac*/ 	.word	0x00000003
        /*09b0*/ 	.word	0x00000060
        /*09b4*/ 	.short	0x010a
        /*09b6*/ 	.byte	0xff
	.zero		1


	//   ....[137]....
        /*09b8*/ 	.word	0x0000a1b0
        /*09bc*/ 	.word	0x00000003
        /*09c0*/ 	.word	0x00000068
        /*09c4*/ 	.short	0x010a
        /*09c6*/ 	.byte	0xff
	.zero		1


	//   ....[138]....
        /*09c8*/ 	.word	0x0000a210
        /*09cc*/ 	.word	0x00000003
        /*09d0*/ 	.word	0x00000070
        /*09d4*/ 	.short	0x010a
        /*09d6*/ 	.byte	0xff
	.zero		1


	//   ....[139]....
        /*09d8*/ 	.word	0x0000a270
        /*09dc*/ 	.word	0x00000003
        /*09e0*/ 	.word	0x00000078
        /*09e4*/ 	.short	0x010a
        /*09e6*/ 	.byte	0xff
	.zero		1


	//   ....[140]....
        /*09e8*/ 	.word	0x0000a2d0
        /*09ec*/ 	.word	0x00000000
        /*09f0*/ 	.word	0x00000060
        /*09f4*/ 	.short	0x010a
        /*09f6*/ 	.byte	0xff
	.zero		1


	//   ....[141]....
        /*09f8*/ 	.word	0x0000a330
        /*09fc*/ 	.word	0x00000000
        /*0a00*/ 	.word	0x00000068
        /*0a04*/ 	.short	0x010a
        /*0a06*/ 	.byte	0xff
	.zero		1


	//   ....[142]....
        /*0a08*/ 	.word	0x0000a390
        /*0a0c*/ 	.word	0x00000000
        /*0a10*/ 	.word	0x00000070
        /*0a14*/ 	.short	0x010a
        /*0a16*/ 	.byte	0xff
	.zero		1


	//   ....[143]....
        /*0a18*/ 	.word	0x0000a3e0
        /*0a1c*/ 	.word	0x00000000
        /*0a20*/ 	.word	0x00000090
        /*0a24*/ 	.short	0x010a
        /*0a26*/ 	.byte	0xff
	.zero		1


	//   ....[144]....
        /*0a28*/ 	.word	0x0000a430
        /*0a2c*/ 	.word	0x00000003
        /*0a30*/ 	.word	0x00000040
        /*0a34*/ 	.short	0x010a
        /*0a36*/ 	.byte	0xff
	.zero		1


	//   ....[145]....
        /*0a38*/ 	.word	0x0000a480
        /*0a3c*/ 	.word	0x0000006a
        /*0a40*/ 	.word	0x000000b0
        /*0a44*/ 	.short	0x010a
        /*0a46*/ 	.byte	0xff
	.zero		1


	//   ....[146]....
        /*0a48*/ 	.word	0x0000a4d0
        /*0a4c*/ 	.word	0x00000037
        /*0a50*/ 	.word	0x00000040
        /*0a54*/ 	.short	0x010a
        /*0a56*/ 	.byte	0xff
	.zero		1


	//   ....[147]....
        /*0a58*/ 	.word	0x0000a520
        /*0a5c*/ 	.word	0x00000049
        /*0a60*/ 	.word	0x00000040
        /*0a64*/ 	.short	0x010a
        /*0a66*/ 	.byte	0xff
	.zero		1


	//   ....[148]....
        /*0a68*/ 	.word	0x0000a570
        /*0a6c*/ 	.word	0x0000004c
        /*0a70*/ 	.word	0x00000040
        /*0a74*/ 	.short	0x010a
        /*0a76*/ 	.byte	0xff
	.zero		1


	//----- nvinfo : EIATTR_NUM_MBARRIERS
	.align		4
.L_48:
        /*0a78*/ 	.byte	0x03, 0x38
        /*0a7a*/ 	.short	0x0023


	//----- nvinfo : EIATTR_EXIT_INSTR_OFFSETS
	.align		4
        /*0a7c*/ 	.byte	0x04, 0x1c
        /*0a7e*/ 	.short	(.L_50 - .L_49)


	//   ....[0]....
.L_49:
        /*0a80*/ 	.word	0x00002830


	//   ....[1]....
        /*0a84*/ 	.word	0x00002d30


	//   ....[2]....
        /*0a88*/ 	.word	0x00002d90


	//   ....[3]....
        /*0a8c*/ 	.word	0x00003fc0


	//   ....[4]....
        /*0a90*/ 	.word	0x000051b0


	//   ....[5]....
        /*0a94*/ 	.word	0x000051f0


	//   ....[6]....
        /*0a98*/ 	.word	0x000098d0


	//----- nvinfo : EIATTR_MAX_THREADS
	.align		4
.L_50:
        /*0a9c*/ 	.byte	0x04, 0x05
        /*0a9e*/ 	.short	(.L_52 - .L_51)
.L_51:
        /*0aa0*/ 	.word	0x00000100
        /*0aa4*/ 	.word	0x00000001
        /*0aa8*/ 	.word	0x00000001


	//----- nvinfo : EIATTR_CRS_STACK_SIZE
	.align		4
.L_52:
        /*0aac*/ 	.byte	0x04, 0x1e
        /*0aae*/ 	.short	(.L_54 - .L_53)
.L_53:
        /*0ab0*/ 	.word	0x00000000


	//----- nvinfo : EIATTR_CBANK_PARAM_SIZE
	.align		4
.L_54:
        /*0ab4*/ 	.byte	0x03, 0x19
        /*0ab6*/ 	.short	0x0800


	//----- nvinfo : EIATTR_PARAM_CBANK
	.align		4
        /*0ab8*/ 	.byte	0x04, 0x0a
        /*0aba*/ 	.short	(.L_56 - .L_55)
	.align		4
.L_55:
        /*0abc*/ 	.word	index@(.nv.constant0._ZN7cutlass13device_kernelINS_4gemm6kernel13GemmUniversalIN4cute5tupleIJiiiiEEENS1_10collective13CollectiveMmaINS1_35MainloopSm100TmaUmmaWarpSpecializedILi4ELi2ELi4ENS5_IJNS4_1CILi2EEENSA_ILi1EEESC_EEEEENS5_IJNSA_ILi128EEENSA_ILi256EEENSA_ILi32EEEEEEaNS5_IJlSC_lEEEaSJ_NS4_8TiledMMAINS4_8MMA_AtomIJNS4_21SM100_MMA_S8_2x1SM_SSIaaiLi128ELi256ELNS4_4UMMA5MajorE0ELSO_0ELNSN_8SaturateE0EEEEEENS4_6LayoutINS5_IJSC_SC_SC_EEENS5_IJNSA_ILi0EEESU_SU_EEEEENS5_IJNS4_10UnderscoreESX_SX_EEEEENS4_18SM100_TMA_2SM_LOADENS4_14ComposedLayoutINS4_7SwizzleILi1ELi4ELi3EEENS4_18smem_ptr_flag_bitsILi8EEENSS_INS5_IJNSA_ILi8EEESH_EEENS5_IJSH_SC_EEEEEEEvNS4_8identityES10_S1A_vS1B_EENS_8epilogue10collective18CollectiveEpilogueINS1D_23Sm100TmaWarpSpecializedILi4ELi2ELi32ELb0ELb0EEEJNS5_IJNSA_ILi64EEESG_SH_EEENS5_IJNSS_IS1I_SC_EENSS_INS5_IJSH_SB_EEENS5_IJSC_SF_EEEEEEEEaSJ_aSJ_NS1D_6fusion15FusionCallbacksIS1H_NS1P_17LinearCombinationIaiaiLNS_15FloatRoundStyleE2EEES1J_S1O_JEEENS4_5SM1004TMEM4LOAD26SM100_TMEM_LOAD_32dp32b32xENS4_13SM90_TMA_LOADES1A_NS4_39AutoVectorizingCopyWithAssumedAlignmentILi128EEENS4_14SM90_TMA_STOREES1A_S21_S21_EEEvvEEEEvNT_6ParamsE)
        /*0ac0*/ 	.short	0x0380
        /*0ac2*/ 	.short	0x0800


	//----- nvinfo : EIATTR_SW_WAR
	.align		4
.L_56:
        /*0ac4*/ 	.byte	0x04, 0x36
        /*0ac6*/ 	.short	(.L_58 - .L_57)
.L_57:
        /*0ac8*/ 	.word	0x00000008
.L_58:


//--------------------- .nv.callgraph             --------------------------
	.section	.nv.callgraph,"",@"SHT_CUDA_CALLGRAPH"
	.align	4
	.sectionentsize	8
	.align		4
        /*0000*/ 	.word	0x00000000
	.align		4
        /*0004*/ 	.word	0xffffffff
	.align		4
        /*0008*/ 	.word	index@(_ZN7cutlass13device_kernelINS_4gemm6kernel13GemmUniversalIN4cute5tupleIJiiiiEEENS1_10collective13CollectiveMmaINS1_35MainloopSm100TmaUmmaWarpSpecializedILi4ELi2ELi4ENS5_IJNS4_1CILi2EEENSA_ILi1EEESC_EEEEENS5_IJNSA_ILi128EEENSA_ILi256EEENSA_ILi32EEEEEEaNS5_IJlSC_lEEEaSJ_NS4_8TiledMMAINS4_8MMA_AtomIJNS4_21SM100_MMA_S8_2x1SM_SSIaaiLi128ELi256ELNS4_4UMMA5MajorE0ELSO_0ELNSN_8SaturateE0EEEEEENS4_6LayoutINS5_IJSC_SC_SC_EEENS5_IJNSA_ILi0EEESU_SU_EEEEENS5_IJNS4_10UnderscoreESX_SX_EEEEENS4_18SM100_TMA_2SM_LOADENS4_14ComposedLayoutINS4_7SwizzleILi1ELi4ELi3EEENS4_18smem_ptr_flag_bitsILi8EEENSS_INS5_IJNSA_ILi8EEESH_EEENS5_IJSH_SC_EEEEEEEvNS4_8identityES10_S1A_vS1B_EENS_8epilogue10collective18CollectiveEpilogueINS1D_23Sm100TmaWarpSpecializedILi4ELi2ELi32ELb0ELb0EEEJNS5_IJNSA_ILi64EEESG_SH_EEENS5_IJNSS_IS1I_SC_EENSS_INS5_IJSH_SB_EEENS5_IJSC_SF_EEEEEEEEaSJ_aSJ_NS1D_6fusion15FusionCallbacksIS1H_NS1P_17LinearCombinationIaiaiLNS_15FloatRoundStyleE2EEES1J_S1O_JEEENS4_5SM1004TMEM4LOAD26SM100_TMEM_LOAD_32dp32b32xENS4_13SM90_TMA_LOADES1A_NS4_39AutoVectorizingCopyWithAssumedAlignmentILi128EEENS4_14SM90_TMA_STOREES1A_S21_S21_EEEvvEEEEvNT_6ParamsE)
	.align		4
        /*000c*/ 	.word	index@(__assertfail)
	.align		4
        /*0010*/ 	.word	0x00000000
	.align		4
        /*0014*/ 	.word	0xfffffffe
	.align		4
        /*0018*/ 	.word	0x00000000
	.align		4
        /*001c*/ 	.word	0xfffffffd
	.align		4
        /*0020*/ 	.word	0x00000000
	.align		4
        /*0024*/ 	.word	0xfffffffc


//--------------------- .nv.constant4             --------------------------
	.section	.nv.constant4,"a",@progbits
	.align	8
	.align		8
.nv.constant4:
        /*0000*/ 	.dword	__assertfail
	.align		8
        /*0008*/ 	.dword	__unnamed_1
	.align		8
        /*0010*/ 	.dword	__unnamed_2
	.align		8
        /*0018*/ 	.dword	__unnamed_3
	.align		8
        /*0020*/ 	.dword	_ZN40_INTERNAL_eca656d8_4_k_cu_961b1ad5_109394cuda3std3__45__cpo5beginE
	.align		8
        /*0028*/ 	.dword	_ZN40_INTERNAL_eca656d8_4_k_cu_961b1ad5_109394cuda3std3__45__cpo3endE
	.align		8
        /*0030*/ 	.dword	_ZN40_INTERNAL_eca656d8_4_k_cu_961b1ad5_109394cuda3std3__45__cpo6cbeginE
	.align		8
        /*0038*/ 	.dword	_ZN40_INTERNAL_eca656d8_4_k_cu_961b1ad5_109394cuda3std3__45__cpo4cendE
	.align		8
        /*0040*/ 	.dword	_ZN40_INTERNAL_eca656d8_4_k_cu_961b1ad5_109394cuda3std3__442_GLOBAL__N__eca656d8_4_k_cu_961b1ad5_109396ignoreE
	.align		8
        /*0048*/ 	.dword	_ZN40_INTERNAL_eca656d8_4_k_cu_961b1ad5_109394cuda3std3__419piecewise_constructE
	.align		8
        /*0050*/ 	.dword	_ZN40_INTERNAL_eca656d8_4_k_cu_961b1ad5_109394cuda3std3__48in_placeE
	.align		8
        /*0058*/ 	.dword	_ZN40_INTERNAL_eca656d8_4_k_cu_961b1ad5_109394cuda3std6ranges3__45__cpo4swapE
	.align		8
        /*0060*/ 	.dword	_ZN40_INTERNAL_eca656d8_4_k_cu_961b1ad5_109394cuda3std6ranges3__45__cpo9iter_moveE
	.align		8
        /*0068*/ 	.dword	_ZN40_INTERNAL_eca656d8_4_k_cu_961b1ad5_109394cute7productE
	.align		8
        /*0070*/ 	.dword	_ZN40_INTERNAL_eca656d8_4_k_cu_961b1ad5_109394cute1_E
	.align		8
        /*0078*/ 	.dword	$str$25
	.align		8
        /*0080*/ 	.dword	$str$26
	.align		8
        /*0088*/ 	.dword	$str$27
	.align		8
        /*0090*/ 	.dword	$str$28


//--------------------- .text._ZN7cutlass13device_kernelINS_4gemm6kernel13GemmUniversalIN4cute5tupleIJiiiiEEENS1_10collective13CollectiveMmaINS1_35MainloopSm100TmaUmmaWarpSpecializedILi4ELi2ELi4ENS5_IJNS4_1CILi2EEENSA_ILi1EEESC_EEEEENS5_IJNSA_ILi128EEENSA_ILi256EEENSA_ILi32EEEEEEaNS5_IJlSC_lEEEaSJ_NS4_8TiledMMAINS4_8MMA_AtomIJNS4_21SM100_MMA_S8_2x1SM_SSIaaiLi128ELi256ELNS4_4UMMA5MajorE0ELSO_0ELNSN_8SaturateE0EEEEEENS4_6LayoutINS5_IJSC_SC_SC_EEENS5_IJNSA_ILi0EEESU_SU_EEEEENS5_IJNS4_10UnderscoreESX_SX_EEEEENS4_18SM100_TMA_2SM_LOADENS4_14ComposedLayoutINS4_7SwizzleILi1ELi4ELi3EEENS4_18smem_ptr_flag_bitsILi8EEENSS_INS5_IJNSA_ILi8EEESH_EEENS5_IJSH_SC_EEEEEEEvNS4_8identityES10_S1A_vS1B_EENS_8epilogue10collective18CollectiveEpilogueINS1D_23Sm100TmaWarpSpecializedILi4ELi2ELi32ELb0ELb0EEEJNS5_IJNSA_ILi64EEESG_SH_EEENS5_IJNSS_IS1I_SC_EENSS_INS5_IJSH_SB_EEENS5_IJSC_SF_EEEEEEEEaSJ_aSJ_NS1D_6fusion15FusionCallbacksIS1H_NS1P_17LinearCombinationIaiaiLNS_15FloatRoundStyleE2EEES1J_S1O_JEEENS4_5SM1004TMEM4LOAD26SM100_TMEM_LOAD_32dp32b32xENS4_13SM90_TMA_LOADES1A_NS4_39AutoVectorizingCopyWithAssumedAlignmentILi128EEENS4_14SM90_TMA_STOREES1A_S21_S21_EEEvvEEEEvNT_6ParamsE --------------------------
	.section	.text._ZN7cutlass13device_kernelINS_4gemm6kernel13GemmUniversalIN4cute5tupleIJiiiiEEENS1_10collective13CollectiveMmaINS1_35MainloopSm100TmaUmmaWarpSpecializedILi4ELi2ELi4ENS5_IJNS4_1CILi2EEENSA_ILi1EEESC_EEEEENS5_IJNSA_ILi128EEENSA_ILi256EEENSA_ILi32EEEEEEaNS5_IJlSC_lEEEaSJ_NS4_8TiledMMAINS4_8MMA_AtomIJNS4_21SM100_MMA_S8_2x1SM_SSIaaiLi128ELi256ELNS4_4UMMA5MajorE0ELSO_0ELNSN_8SaturateE0EEEEEENS4_6LayoutINS5_IJSC_SC_SC_EEENS5_IJNSA_ILi0EEESU_SU_EEEEENS5_IJNS4_10UnderscoreESX_SX_EEEEENS4_18SM100_TMA_2SM_LOADENS4_14ComposedLayoutINS4_7SwizzleILi1ELi4ELi3EEENS4_18smem_ptr_flag_bitsILi8EEENSS_INS5_IJNSA_ILi8EEESH_EEENS5_IJSH_SC_EEEEEEEvNS4_8identityES10_S1A_vS1B_EENS_8epilogue10collective18CollectiveEpilogueINS1D_23Sm100TmaWarpSpecializedILi4ELi2ELi32ELb0ELb0EEEJNS5_IJNSA_ILi64EEESG_SH_EEENS5_IJNSS_IS1I_SC_EENSS_INS5_IJSH_SB_EEENS5_IJSC_SF_EEEEEEEEaSJ_aSJ_NS1D_6fusion15FusionCallbacksIS1H_NS1P_17LinearCombinationIaiaiLNS_15FloatRoundStyleE2EEES1J_S1O_JEEENS4_5SM1004TMEM4LOAD26SM100_TMEM_LOAD_32dp32b32xENS4_13SM90_TMA_LOADES1A_NS4_39AutoVectorizingCopyWithAssumedAlignmentILi128EEENS4_14SM90_TMA_STOREES1A_S21_S21_EEEvvEEEEvNT_6ParamsE,"ax",@progbits
	.align	128
.text._ZN7cutlass13device_kernelINS_4gemm6kernel13GemmUniversalIN4cute5tupleIJiiiiEEENS1_10collective13CollectiveMmaINS1_35MainloopSm100TmaUmmaWarpSpecializedILi4ELi2ELi4ENS5_IJNS4_1CILi2EEENSA_ILi1EEESC_EEEEENS5_IJNSA_ILi128EEENSA_ILi256EEENSA_ILi32EEEEEEaNS5_IJlSC_lEEEaSJ_NS4_8TiledMMAINS4_8MMA_AtomIJNS4_21SM100_MMA_S8_2x1SM_SSIaaiLi128ELi256ELNS4_4UMMA5MajorE0ELSO_0ELNSN_8SaturateE0EEEEEENS4_6LayoutINS5_IJSC_SC_SC_EEENS5_IJNSA_ILi0EEESU_SU_EEEEENS5_IJNS4_10UnderscoreESX_SX_EEEEENS4_18SM100_TMA_2SM_LOADENS4_14ComposedLayoutINS4_7SwizzleILi1ELi4ELi3EEENS4_18smem_ptr_flag_bitsILi8EEENSS_INS5_IJNSA_ILi8EEESH_EEENS5_IJSH_SC_EEEEEEEvNS4_8identityES10_S1A_vS1B_EENS_8epilogue10collective18CollectiveEpilogueINS1D_23Sm100TmaWarpSpecializedILi4ELi2ELi32ELb0ELb0EEEJNS5_IJNSA_ILi64EEESG_SH_EEENS5_IJNSS_IS1I_SC_EENSS_INS5_IJSH_SB_EEENS5_IJSC_SF_EEEEEEEEaSJ_aSJ_NS1D_6fusion15FusionCallbacksIS1H_NS1P_17LinearCombinationIaiaiLNS_15FloatRoundStyleE2EEES1J_S1O_JEEENS4_5SM1004TMEM4LOAD26SM100_TMEM_LOAD_32dp32b32xENS4_13SM90_TMA_LOADES1A_NS4_39AutoVectorizingCopyWithAssumedAlignmentILi128EEENS4_14SM90_TMA_STOREES1A_S21_S21_EEEvvEEEEvNT_6ParamsE:
        .type           _ZN7cutlass13device_kernelINS_4gemm6kernel13GemmUniversalIN4cute5tupleIJiiiiEEENS1_10collective13CollectiveMmaINS1_35MainloopSm100TmaUmmaWarpSpecializedILi4ELi2ELi4ENS5_IJNS4_1CILi2EEENSA_ILi1EEESC_EEEEENS5_IJNSA_ILi128EEENSA_ILi256EEENSA_ILi32EEEEEEaNS5_IJlSC_lEEEaSJ_NS4_8TiledMMAINS4_8MMA_AtomIJNS4_21SM100_MMA_S8_2x1SM_SSIaaiLi128ELi256ELNS4_4UMMA5MajorE0ELSO_0ELNSN_8SaturateE0EEEEEENS4_6LayoutINS5_IJSC_SC_SC_EEENS5_IJNSA_ILi0EEESU_SU_EEEEENS5_IJNS4_10UnderscoreESX_SX_EEEEENS4_18SM100_TMA_2SM_LOADENS4_14ComposedLayoutINS4_7SwizzleILi1ELi4ELi3EEENS4_18smem_ptr_flag_bitsILi8EEENSS_INS5_IJNSA_ILi8EEESH_EEENS5_IJSH_SC_EEEEEEEvNS4_8identityES10_S1A_vS1B_EENS_8epilogue10collective18CollectiveEpilogueINS1D_23Sm100TmaWarpSpecializedILi4ELi2ELi32ELb0ELb0EEEJNS5_IJNSA_ILi64EEESG_SH_EEENS5_IJNSS_IS1I_SC_EENSS_INS5_IJSH_SB_EEENS5_IJSC_SF_EEEEEEEEaSJ_aSJ_NS1D_6fusion15FusionCallbacksIS1H_NS1P_17LinearCombinationIaiaiLNS_15FloatRoundStyleE2EEES1J_S1O_JEEENS4_5SM1004TMEM4LOAD26SM100_TMEM_LOAD_32dp32b32xENS4_13SM90_TMA_LOADES1A_NS4_39AutoVectorizingCopyWithAssumedAlignmentILi128EEENS4_14SM90_TMA_STOREES1A_S21_S21_EEEvvEEEEvNT_6ParamsE,@function
        .size           _ZN7cutlass13device_kernelINS_4gemm6kernel13GemmUniversalIN4cute5tupleIJiiiiEEENS1_10collective13CollectiveMmaINS1_35MainloopSm100TmaUmmaWarpSpecializedILi4ELi2ELi4ENS5_IJNS4_1CILi2EEENSA_ILi1EEESC_EEEEENS5_IJNSA_ILi128EEENSA_ILi256EEENSA_ILi32EEEEEEaNS5_IJlSC_lEEEaSJ_NS4_8TiledMMAINS4_8MMA_AtomIJNS4_21SM100_MMA_S8_2x1SM_SSIaaiLi128ELi256ELNS4_4UMMA5MajorE0ELSO_0ELNSN_8SaturateE0EEEEEENS4_6LayoutINS5_IJSC_SC_SC_EEENS5_IJNSA_ILi0EEESU_SU_EEEEENS5_IJNS4_10UnderscoreESX_SX_EEEEENS4_18SM100_TMA_2SM_LOADENS4_14ComposedLayoutINS4_7SwizzleILi1ELi4ELi3EEENS4_18smem_ptr_flag_bitsILi8EEENSS_INS5_IJNSA_ILi8EEESH_EEENS5_IJSH_SC_EEEEEEEvNS4_8identityES10_S1A_vS1B_EENS_8epilogue10collective18CollectiveEpilogueINS1D_23Sm100TmaWarpSpecializedILi4ELi2ELi32ELb0ELb0EEEJNS5_IJNSA_ILi64EEESG_SH_EEENS5_IJNSS_IS1I_SC_EENSS_INS5_IJSH_SB_EEENS5_IJSC_SF_EEEEEEEEaSJ_aSJ_NS1D_6fusion15FusionCallbacksIS1H_NS1P_17LinearCombinationIaiaiLNS_15FloatRoundStyleE2EEES1J_S1O_JEEENS4_5SM1004TMEM4LOAD26SM100_TMEM_LOAD_32dp32b32xENS4_13SM90_TMA_LOADES1A_NS4_39AutoVectorizingCopyWithAssumedAlignmentILi128EEENS4_14SM90_TMA_STOREES1A_S21_S21_EEEvvEEEEvNT_6ParamsE,(.L_x_191 - _ZN7cutlass13device_kernelINS_4gemm6kernel13GemmUniversalIN4cute5tupleIJiiiiEEENS1_10collective13CollectiveMmaINS1_35MainloopSm100TmaUmmaWarpSpecializedILi4ELi2ELi4ENS5_IJNS4_1CILi2EEENSA_ILi1EEESC_EEEEENS5_IJNSA_ILi128EEENSA_ILi256EEENSA_ILi32EEEEEEaNS5_IJlSC_lEEEaSJ_NS4_8TiledMMAINS4_8MMA_AtomIJNS4_21SM100_MMA_S8_2x1SM_SSIaaiLi128ELi256ELNS4_4UMMA5MajorE0ELSO_0ELNSN_8SaturateE0EEEEEENS4_6LayoutINS5_IJSC_SC_SC_EEENS5_IJNSA_ILi0EEESU_SU_EEEEENS5_IJNS4_10UnderscoreESX_SX_EEEEENS4_18SM100_TMA_2SM_LOADENS4_14ComposedLayoutINS4_7SwizzleILi1ELi4ELi3EEENS4_18smem_ptr_flag_bitsILi8EEENSS_INS5_IJNSA_ILi8EEESH_EEENS5_IJSH_SC_EEEEEEEvNS4_8identityES10_S1A_vS1B_EENS_8epilogue10collective18CollectiveEpilogueINS1D_23Sm100TmaWarpSpecializedILi4ELi2ELi32ELb0ELb0EEEJNS5_IJNSA_ILi64EEESG_SH_EEENS5_IJNSS_IS1I_SC_EENSS_INS5_IJSH_SB_EEENS5_IJSC_SF_EEEEEEEEaSJ_aSJ_NS1D_6fusion15FusionCallbacksIS1H_NS1P_17LinearCombinationIaiaiLNS_15FloatRoundStyleE2EEES1J_S1O_JEEENS4_5SM1004TMEM4LOAD26SM100_TMEM_LOAD_32dp32b32xENS4_13SM90_TMA_LOADES1A_NS4_39AutoVectorizingCopyWithAssumedAlignmentILi128EEENS4_14SM90_TMA_STOREES1A_S21_S21_EEEvvEEEEvNT_6ParamsE)
        .other          _ZN7cutlass13device_kernelINS_4gemm6kernel13GemmUniversalIN4cute5tupleIJiiiiEEENS1_10collective13CollectiveMmaINS1_35MainloopSm100TmaUmmaWarpSpecializedILi4ELi2ELi4ENS5_IJNS4_1CILi2EEENSA_ILi1EEESC_EEEEENS5_IJNSA_ILi128EEENSA_ILi256EEENSA_ILi32EEEEEEaNS5_IJlSC_lEEEaSJ_NS4_8TiledMMAINS4_8MMA_AtomIJNS4_21SM100_MMA_S8_2x1SM_SSIaaiLi128ELi256ELNS4_4UMMA5MajorE0ELSO_0ELNSN_8SaturateE0EEEEEENS4_6LayoutINS5_IJSC_SC_SC_EEENS5_IJNSA_ILi0EEESU_SU_EEEEENS5_IJNS4_10UnderscoreESX_SX_EEEEENS4_18SM100_TMA_2SM_LOADENS4_14ComposedLayoutINS4_7SwizzleILi1ELi4ELi3EEENS4_18smem_ptr_flag_bitsILi8EEENSS_INS5_IJNSA_ILi8EEESH_EEENS5_IJSH_SC_EEEEEEEvNS4_8identityES10_S1A_vS1B_EENS_8epilogue10collective18CollectiveEpilogueINS1D_23Sm100TmaWarpSpecializedILi4ELi2ELi32ELb0ELb0EEEJNS5_IJNSA_ILi64EEESG_SH_EEENS5_IJNSS_IS1I_SC_EENSS_INS5_IJSH_SB_EEENS5_IJSC_SF_EEEEEEEEaSJ_aSJ_NS1D_6fusion15FusionCallbacksIS1H_NS1P_17LinearCombinationIaiaiLNS_15FloatRoundStyleE2EEES1J_S1O_JEEENS4_5SM1004TMEM4LOAD26SM100_TMEM_LOAD_32dp32b32xENS4_13SM90_TMA_LOADES1A_NS4_39AutoVectorizingCopyWithAssumedAlignmentILi128EEENS4_14SM90_TMA_STOREES1A_S21_S21_EEEvvEEEEvNT_6ParamsE,@"STO_CUDA_ENTRY STV_DEFAULT"
_ZN7cutlass13device_kernelINS_4gemm6kernel13GemmUniversalIN4cute5tupleIJiiiiEEENS1_10collective13CollectiveMmaINS1_35MainloopSm100TmaUmmaWarpSpecializedILi4ELi2ELi4ENS5_IJNS4_1CILi2EEENSA_ILi1EEESC_EEEEENS5_IJNSA_ILi128EEENSA_ILi256EEENSA_ILi32EEEEEEaNS5_IJlSC_lEEEaSJ_NS4_8TiledMMAINS4_8MMA_AtomIJNS4_21SM100_MMA_S8_2x1SM_SSIaaiLi128ELi256ELNS4_4UMMA5MajorE0ELSO_0ELNSN_8SaturateE0EEEEEENS4_6LayoutINS5_IJSC_SC_SC_EEENS5_IJNSA_ILi0EEESU_SU_EEEEENS5_IJNS4_10UnderscoreESX_SX_EEEEENS4_18SM100_TMA_2SM_LOADENS4_14ComposedLayoutINS4_7SwizzleILi1ELi4ELi3EEENS4_18smem_ptr_flag_bitsILi8EEENSS_INS5_IJNSA_ILi8EEESH_EEENS5_IJSH_SC_EEEEEEEvNS4_8identityES10_S1A_vS1B_EENS_8epilogue10collective18CollectiveEpilogueINS1D_23Sm100TmaWarpSpecializedILi4ELi2ELi32ELb0ELb0EEEJNS5_IJNSA_ILi64EEESG_SH_EEENS5_IJNSS_IS1I_SC_EENSS_INS5_IJSH_SB_EEENS5_IJSC_SF_EEEEEEEEaSJ_aSJ_NS1D_6fusion15FusionCallbacksIS1H_NS1P_17LinearCombinationIaiaiLNS_15FloatRoundStyleE2EEES1J_S1O_JEEENS4_5SM1004TMEM4LOAD26SM100_TMEM_LOAD_32dp32b32xENS4_13SM90_TMA_LOADES1A_NS4_39AutoVectorizingCopyWithAssumedAlignmentILi128EEENS4_14SM90_TMA_STOREES1A_S21_S21_EEEvvEEEEvNT_6ParamsE:
[----:B------:R-:W1:Y:S01]  /*0000*/  LDC R1, c[0x0][0x37c] ;  /* 0x0000df00ff017b82 */ /* 0x000e620000000800 */
[----:B------:R-:W2:Y:S01]  /*0010*/  S2R R104, SR_TID.X ;  /* 0x0000000000687919 */ /* 0x000ea20000002100 */
[----:B------:R-:W3:Y:S06]  /*0020*/  LDCU.64 UR6, c[0x0][0x890] ;  /* 0x00011200ff0677ac */ /* 0x000eec0008000a00 */
[----:B------:R-:W4:Y:S01]  /*0030*/  S2UR UR37, SR_CgaCtaId ;  /* 0x00000000002579c3 */ /* 0x000f220000008800 */
[----:B------:R-:W-:Y:S02]  /*0040*/  PRMT R91, RZ, 0x7610, R91 ;  /* 0x00007610ff5b7816 */ /* 0x000fe4000000005b */
[----:B------:R-:W-:Y:S01]  /*0050*/  ELECT P1, URZ, PT ;  /* 0x0000000000ff782f */ /* 0x000fe20003820000 */
[----:B------:R-:W1:Y:S01]  /*0060*/  LDCU.64 UR46, c[0x0][0x358] ;  /* 0x00006b00ff2e77ac */ /* 0x000e620008000a00 */
[----:B---3--:R-:W-:-:S04]  /*0070*/  UISETP.NE.U32.AND UP0, UPT, UR6, URZ, UPT ;  /* 0x000000ff0600728c */ /* 0x008fc8000bf05070 */
[----:B------:R-:W-:Y:S02]  /*0080*/  UISETP.NE.AND.EX UP0, UPT, UR7, URZ, UPT, UP0 ;  /* 0x000000ff0700728c */ /* 0x000fe4000bf05300 */
[----:B----4-:R-:W-:Y:S02]  /*0090*/  ULOP3.LUT UR5, UR37, 0x1, URZ, 0xc0, !UPT ;  /* 0x0000000125057892 */ /* 0x010fe4000f8ec0ff */
[----:B------:R-:W-:Y:S01]  /*00a0*/  ULOP3.LUT UR4, UR37, 0x1, URZ, 0x3c, !UPT ;  /* 0x0000000125047892 */ /* 0x000fe2000f8e3cff */
[----:B--2---:R-:W-:-:S05]  /*00b0*/  SHF.R.U32.HI R97, RZ, 0x5, R104 ;  /* 0x00000005ff617819 */ /* 0x004fca0000011668 */
[----:B------:R-:W2:Y:S02]  /*00c0*/  SHFL.IDX PT, R0, R97, RZ, 0x1f ;  /* 0x00001fff61007589 */ /* 0x000ea400000e0000 */
[----:B--2---:R-:W-:Y:S01]  /*00d0*/  R2UR UR10, R0 ;  /* 0x00000000000a72ca */ /* 0x004fe200000e0000 */
[----:B-1----:R-:W-:-:S14]  /*00e0*/  BRA.U UP0, `(.L_x_0) ;  /* 0x00000001002c7547 */ /* 0x002fdc000b800000 */
[----:B------:R-:W1:Y:S02]  /*00f0*/  LDCU.64 UR8, c[0x0][0x888] ;  /* 0x00011100ff0877ac */ /* 0x000e640008000a00 */
[----:B-1----:R-:W-:-:S04]  /*0100*/  UISETP.NE.U32.AND UP0, UPT, UR8, URZ, UPT ;  /* 0x000000ff0800728c */ /* 0x002fc8000bf05070 */
[----:B------:R-:W-:-:S09]  /*0110*/  UISETP.NE.AND.EX UP0, UPT, UR9, URZ, UPT, UP0 ;  /* 0x000000ff0900728c */ /* 0x000fd2000bf05300 */
[----:B------:R-:W-:Y:S05]  /*0120*/  BRA.U !UP0, `(.L_x_1) ;  /* 0x0000000108107547 */ /* 0x000fea000b800000 */
[----:B------:R-:W1:Y:S02]  /*0130*/  LDC.64 R50, c[0x0][0x888] ;  /* 0x00022200ff327b82 */ /* 0x000e640000000a00 */
[----:B-1----:R1:W5:Y:S01]  /*0140*/  LDG.E R50, desc[UR46][R50.64] ;  /* 0x0000002e32327981 */ /* 0x002362000c1e1900 */
[----:B------:R-:W-:Y:S01]  /*0150*/  HFMA2 R91, -RZ, RZ, 0, 5.9604644775390625e-08 ;  /* 0x00000001ff5b7431 */ /* 0x000fe200000001ff */
[----:B------:R-:W-:Y:S05]  /*0160*/  BRA `(.L_x_0) ;  /* 0x00000000000c7947 */ /* 0x000fea0003800000 */
.L_x_1:
[----:B------:R-:W1:Y:S01]  /*0170*/  LDCU UR8, c[0x0][0x880] ;  /* 0x00011000ff0877ac */ /* 0x000e620008000800 */
[----:B------:R-:W-:Y:S01]  /*0180*/  HFMA2 R91, -RZ, RZ, 0, 5.9604644775390625e-08 ;  /* 0x00000001ff5b7431 */ /* 0x000fe200000001ff */
[----:B-1----:R-:W-:-:S07]  /*0190*/  MOV R50, UR8 ;  /* 0x0000000800327c02 */ /* 0x002fce0008000f00 */
.L_x_0:
[----:B------:R-:W2:Y:S02]  /*01a0*/  LDCU.64 UR8, c[0x0][0x8b0] ;  /* 0x00011600ff0877ac */ /* 0x000ea40008000a00 */
[----:B--2---:R-:W-:-:S04]  /*01b0*/  UISETP.NE.U32.AND UP0, UPT, UR8, URZ, UPT ;  /* 0x000000ff0800728c */ /* 0x004fc8000bf05070 */
[----:B------:R-:W-:-:S09]  /*01c0*/  UISETP.NE.AND.EX UP0, UPT, UR9, URZ, UPT, UP0 ;  /* 0x000000ff0900728c */ /* 0x000fd2000bf05300 */
[----:B------:R-:W-:Y:S05]  /*01d0*/  BRA.U UP0, `(.L_x_2) ;  /* 0x0000000100247547 */ /* 0x000fea000b800000 */
[----:B------:R-:W2:Y:S02]  /*01e0*/  LDCU.64 UR8, c[0x0][0x8a8] ;  /* 0x00011500ff0877ac */ /* 0x000ea40008000a00 */
[----:B--2---:R-:W-:-:S04]  /*01f0*/  UISETP.NE.U32.AND UP0, UPT, UR8, URZ, UPT ;  /* 0x000000ff0800728c */ /* 0x004fc8000bf05070 */
[----:B------:R-:W-:-:S09]  /*0200*/  UISETP.NE.AND.EX UP0, UPT, UR9, URZ, UPT, UP0 ;  /* 0x000000ff0900728c */ /* 0x000fd2000bf05300 */
[----:B------:R-:W-:Y:S05]  /*0210*/  BRA.U !UP0, `(.L_x_3) ;  /* 0x00000001080c7547 */ /* 0x000fea000b800000 */
[----:B------:R-:W2:Y:S02]  /*0220*/  LDC.64 R46, c[0x0][0x8a8] ;  /* 0x00022a00ff2e7b82 */ /* 0x000ea40000000a00 */
[----:B--2---:R2:W5:Y:S01]  /*0230*/  LDG.E R46, desc[UR46][R46.64] ;  /* 0x0000002e2e2e7981 */ /* 0x004562000c1e1900 */
[----:B------:R-:W-:Y:S05]  /*0240*/  BRA `(.L_x_2) ;  /* 0x0000000000087947 */ /* 0x000fea0003800000 */
.L_x_3:
[----:B------:R-:W2:Y:S02]  /*0250*/  LDCU UR8, c[0x0][0x8a0] ;  /* 0x00011400ff0877ac */ /* 0x000ea40008000800 */
[----:B--2---:R-:W-:Y:S02]  /*0260*/  MOV R46, UR8 ;  /* 0x00000008002e7c02 */ /* 0x004fe40008000f00 */
.L_x_2:
[----:B------:R-:W-:Y:S01]  /*0270*/  IMAD.U32 R0, RZ, RZ, UR10 ;  /* 0x0000000aff007e24 */ /* 0x000fe2000f8e00ff */
[----:B------:R-:W-:Y:S04]  /*0280*/  BSSY.RECONVERGENT B0, `(.L_x_4) ;  /* 0x000000c000007945 */ /* 0x000fe80003800200 */
[C---:B------:R-:W-:Y:S02]  /*0290*/  ISETP.NE.OR P2, PT, R0.reuse, 0x1, !P1 ;  /* 0x000000010000780c */ /* 0x040fe40004f45670 */
[----:B------:R-:W-:-:S11]  /*02a0*/  ISETP.NE.OR P0, PT, R0, 0x3, !P1 ;  /* 0x000000030000780c */ /* 0x000fd60004f05670 */
[----:B------:R-:W-:Y:S05]  /*02b0*/  @P2 BRA `(.L_x_5) ;  /* 0x0000000000202947 */ /* 0x000fea0003800000 */
[----:B------:R-:W3:Y:S02]  /*02c0*/  LDCU.64 UR8, c[0x0][0x348] ;  /* 0x00006900ff0877ac */ /* 0x000ee40008000a00 */
[----:B---3--:R-:W-:Y:S02]  /*02d0*/  UIADD3 UR12, UP1, UPT, UR8, 0x80, URZ ;  /* 0x00000080080c7890 */ /* 0x008fe4000ff3e0ff */
[----:B------:R-:W-:Y:S02]  /*02e0*/  UIADD3 UR8, UP0, UPT, UR8, 0x180, URZ ;  /* 0x0000018008087890 */ /* 0x000fe4000ff1e0ff */
[----:B------:R-:W-:Y:S02]  /*02f0*/  UIADD3.X UR13, UPT, UPT, URZ, UR9, URZ, UP1, !UPT ;  /* 0x00000009ff0d7290 */ /* 0x000fe40008ffe4ff */
[----:B------:R-:W-:-:S07]  /*0300*/  UIADD3.X UR9, UPT, UPT, URZ, UR9, URZ, UP0, !UPT ;  /* 0x00000009ff097290 */ /* 0x000fce00087fe4ff */
[----:B------:R3:W-:Y:S02]  /*0310*/  UTMACCTL.PF [UR12] ;  /* 0x000000000c0079b9 */ /* 0x0007e40008040000 */
[----:B------:R3:W-:Y:S02]  /*0320*/  UTMACCTL.PF [UR8] ;  /* 0x00000000080079b9 */ /* 0x0007e40008040000 */
[----:B---3--:R-:W-:Y:S01]  /*0330*/  NOP ;  /* 0x0000000000007918 */ /* 0x008fe20000000000 */
.L_x_5:
[----:B------:R-:W-:Y:S05]  /*0340*/  BSYNC.RECONVERGENT B0 ;  /* 0x0000000000007941 */ /* 0x000fea0003800200 */
.L_x_4:
[----:B------:R-:W-:Y:S04]  /*0350*/  BSSY.RECONVERGENT B0, `(.L_x_6) ;  /* 0x000000a000007945 */ /* 0x000fe80003800200 */
        /* <DEDUP_REMOVED lines=9> */
.L_x_7:
[----:B------:R-:W-:Y:S05]  /*03f0*/  BSYNC.RECONVERGENT B0 ;  /* 0x0000000000007941 */ /* 0x000fea0003800200 */
.L_x_6:
[----:B------:R-:W3:Y:S01]  /*0400*/  LDCU.64 UR8, c[0x0][0x888] ;  /* 0x00011100ff0877ac */ /* 0x000ee20008000a00 */
[----:B------:R-:W-:Y:S02]  /*0410*/  UISETP.EQ.U32.AND UP1, UPT, UR6, URZ, UPT ;  /* 0x000000ff0600728c */ /* 0x000fe4000bf22070 */
[----:B------:R-:W-:Y:S02]  /*0420*/  UPLOP3.LUT UP5, UPT, UPT, UPT, UPT, 0x80, 0x8 ;  /* 0x000000000008789c */ /* 0x000fe40003faf070 */
[----:B---3--:R-:W-:-:S04]  /*0430*/  UISETP.NE.U32.AND UP0, UPT, UR8, URZ, UPT ;  /* 0x000000ff0800728c */ /* 0x008fc8000bf05070 */
[----:B------:R-:W-:-:S04]  /*0440*/  UISETP.NE.AND.EX UP0, UPT, UR9, URZ, UPT, UP0 ;  /* 0x000000ff0900728c */ /* 0x000fc8000bf05300 */
[----:B------:R-:W-:-:S04]  /*0450*/  UISETP.EQ.OR.EX UP2, UPT, UR7, URZ, !UP0, UP1 ;  /* 0x000000ff0700728c */ /* 0x000fc8000c742710 */
[----:B------:R-:W-:-:S05]  /*0460*/  UP2UR UR50, UPR, URZ, 0x4 ;  /* 0x00000004ff327883 */ /* 0x000fca0008000000 */
[----:B------:R-:W-:Y:S07]  /*0470*/  BRA.U !UP2, `(.L_x_8) ;  /* 0x000000010a207547 */ /* 0x000fee000b800000 */
[----:B-----5:R-:W-:Y:S01]  /*0480*/  R2UR UR8, R50 ;  /* 0x00000000320872ca */ /* 0x020fe200000e0000 */
[----:B------:R-:W-:Y:S02]  /*0490*/  UISETP.NE.U32.AND UP2, UPT, UR6, URZ, UPT ;  /* 0x000000ff0600728c */ /* 0x000fe4000bf45070 */
[----:B------:R-:W-:Y:S02]  /*04a0*/  USEL UR6, URZ, 0xffffffff, UP0 ;  /* 0xffffffffff067887 */ /* 0x000fe40008000000 */
[----:B------:R-:W-:-:S08]  /*04b0*/  UISETP.NE.AND.EX UP2, UPT, UR7, URZ, UPT, UP2 ;  /* 0x000000ff0700728c */ /* 0x000fd0000bf45320 */
[----:B------:R-:W-:-:S04]  /*04c0*/  UISETP.NE.AND UP1, UPT, UR8, URZ, UPT ;  /* 0x000000ff0800728c */ /* 0x000fc8000bf25270 */
[----:B------:R-:W-:-:S04]  /*04d0*/  @!UP2 USEL UR6, URZ, 0xffffffff, UP1 ;  /* 0xffffffffff06a887 */ /* 0x000fc80008800000 */
[----:B------:R-:W-:-:S04]  /*04e0*/  ULOP3.LUT UR6, UR6, 0x1, URZ, 0xc0, !UPT ;  /* 0x0000000106067892 */ /* 0x000fc8000f8ec0ff */
[----:B------:R-:W-:-:S11]  /*04f0*/  UISETP.NE.U32.AND UP5, UPT, UR6, 0x1, UPT ;  /* 0x000000010600788c */ /* 0x000fd6000bfa5070 */
.L_x_8:
[----:B------:R-:W3:Y:S01]  /*0500*/  SHFL.IDX PT, R0, R97, RZ, 0x1f ;  /* 0x00001fff61007589 */ /* 0x000ee200000e0000 */
[----:B------:R-:W-:-:S04]  /*0510*/  UISETP.NE.AND UP1, UPT, UR10, 0x2, UPT ;  /* 0x000000020a00788c */ /* 0x000fc8000bf25270 */
[----:B------:R-:W-:Y:S02]  /*0520*/  UISETP.EQ.AND UP2, UPT, UR5, URZ, !UP1 ;  /* 0x000000ff0500728c */ /* 0x000fe4000cf42270 */
[----:B------:R-:W-:-:S04]  /*0530*/  USEL UR6, URZ, 0x1, UP1 ;  /* 0x00000001ff067887 */ /* 0x000fc80008800000 */
[----:B------:R-:W-:Y:S02]  /*0540*/  PLOP3.LUT P5, PT, P1, PT, UP2, 0x80, 0x8 ;  /* 0x000000000008781c */ /* 0x000fe40000faf028 */
[----:B---3--:R-:W-:-:S13]  /*0550*/  ISETP.NE.AND P0, PT, R0, RZ, PT ;  /* 0x000000ff0000720c */ /* 0x008fda0003f05270 */
[----:B------:R-:W-:Y:S05]  /*0560*/  @P0 BRA `(.L_x_9) ;  /* 0x0000000000440947 */ /* 0x000fea0003800000 */
[----:B------:R-:W-:Y:S01]  /*0570*/  UMOV UR8, 0x400 ;  /* 0x0000040000087882 */ /* 0x000fe20000000000 */
[----:B------:R-:W-:Y:S01]  /*0580*/  UMOV UR7, 0x1 ;  /* 0x0000000100077882 */ /* 0x000fe20000000000 */
[----:B------:R-:W-:Y:S02]  /*0590*/  ULEA UR8, UR37, UR8, 0x18 ;  /* 0x0000000825087291 */ /* 0x000fe4000f8ec0ff */
[----:B------:R-:W-:-:S04]  /*05a0*/  UIADD3 UR12, UPT, UPT, -UR7, 0x100000, URZ ;  /* 0x00100000070c7890 */ /* 0x000fc8000fffe1ff */
[----:B------:R-:W-:Y:S02]  /*05b0*/  USHF.L.U32 UR13, UR12, 0xb, URZ ;  /* 0x0000000b0c0d7899 */ /* 0x000fe400080006ff */
[----:B------:R-:W-:Y:S01]  /*05c0*/  USHF.L.U32 UR12, UR12, 0x1, URZ ;  /* 0x000000010c0c7899 */ /* 0x000fe200080006ff */
[----:B------:R-:W-:Y:S01]  /*05d0*/  ELECT P0, URZ, PT ;  /* 0x0000000000ff782f */ /* 0x000fe20003800000 */
[----:B------:R-:W3:Y:S10]  /*05e0*/  FENCE.VIEW.ASYNC.S ;  /* 0x00000000000073c6 */ /* 0x000ef40000000000 */
[----:B---3--:R3:W4:Y:S01]  /*05f0*/  SYNCS.EXCH.64 URZ, [UR8], UR12 ;  /* 0x0000000c08ff75b2 */ /* 0x0087220008000100 */
[----:B------:R3:W1:Y:S01]  /*0600*/  SYNCS.EXCH.64 URZ, [UR8+0x20], UR12 ;  /* 0x0000200c08ff75b2 */ /* 0x0006620008000100 */
[----:B------:R3:W1:Y:S01]  /*0610*/  SYNCS.EXCH.64 URZ, [UR8+0x8], UR12 ;  /* 0x0000080c08ff75b2 */ /* 0x0006620008000100 */
[----:B------:R3:W1:Y:S01]  /*0620*/  SYNCS.EXCH.64 URZ, [UR8+0x28], UR12 ;  /* 0x0000280c08ff75b2 */ /* 0x0006620008000100 */
[----:B------:R3:W1:Y:S01]  /*0630*/  SYNCS.EXCH.64 URZ, [UR8+0x10], UR12 ;  /* 0x0000100c08ff75b2 */ /* 0x0006620008000100 */
[----:B------:R3:W1:Y:S01]  /*0640*/  SYNCS.EXCH.64 URZ, [UR8+0x30], UR12 ;  /* 0x0000300c08ff75b2 */ /* 0x0006620008000100 */
[----:B------:R3:W1:Y:S01]  /*0650*/  SYNCS.EXCH.64 URZ, [UR8+0x18], UR12 ;  /* 0x0000180c08ff75b2 */ /* 0x0006620008000100 */
[----:B------:R3:W1:Y:S01]  /*0660*/  SYNCS.EXCH.64 URZ, [UR8+0x38], UR12 ;  /* 0x0000380c08ff75b2 */ /* 0x0006620008000100 */
[----:B------:R-:W-:Y:S01]  /*0670*/  NOP ;  /* 0x0000000000007918 */ /* 0x000fe20000000000 */
.L_x_9:
[----:B------:R-:W2:Y:S01]  /*0680*/  SHFL.IDX PT, R0, R97, RZ, 0x1f ;  /* 0x00001fff61007589 */ /* 0x000ea200000e0000 */
[----:B------:R-:W-:Y:S01]  /*0690*/  NOP ;  /* 0x0000000000007918 */ /* 0x000fe20000000000 */
[----:B--2---:R-:W-:-:S13]  /*06a0*/  ISETP.NE.AND P0, PT, R0, 0x1, PT ;  /* 0x000000010000780c */ /* 0x004fda0003f05270 */
[----:B------:R-:W-:Y:S05]  /*06b0*/  @P0 BRA `(.L_x_10) ;  /* 0x0000000000540947 */ /* 0x000fea0003800000 */
[----:B------:R-:W-:Y:S01]  /*06c0*/  UMOV UR9, 0x400 ;  /* 0x0000040000097882 */ /* 0x000fe20000000000 */
[----:B---3--:R-:W-:Y:S01]  /*06d0*/  UMOV UR8, 0x20 ;  /* 0x0000002000087882 */ /* 0x008fe20000000000 */
[----:B------:R-:W-:Y:S01]  /*06e0*/  UMOV UR7, 0x80 ;  /* 0x0000008000077882 */ /* 0x000fe20000000000 */
[----:B------:R-:W-:Y:S02]  /*06f0*/  ULEA UR9, UR37, UR9, 0x18 ;  /* 0x0000000925097291 */ /* 0x000fe4000f8ec0ff */
[----:B------:R-:W-:-:S04]  /*0700*/  UIADD3 UR12, UPT, UPT, -UR8, 0x100000, URZ ;  /* 0x00100000080c7890 */ /* 0x000fc8000fffe1ff */
[----:B------:R-:W-:Y:S02]  /*0710*/  USHF.L.U32 UR13, UR12, 0xb, URZ ;  /* 0x0000000b0c0d7899 */ /* 0x000fe400080006ff */
[----:B------:R-:W-:Y:S02]  /*0720*/  USHF.L.U32 UR12, UR12, 0x1, URZ ;  /* 0x000000010c0c7899 */ /* 0x000fe400080006ff */
[----:B------:R-:W-:-:S04]  /*0730*/  UIADD3 UR14, UPT, UPT, -UR7, 0x100000, URZ ;  /* 0x00100000070e7890 */ /* 0x000fc8000fffe1ff */
[----:B------:R-:W-:Y:S02]  /*0740*/  USHF.L.U32 UR15, UR14, 0xb, URZ ;  /* 0x0000000b0e0f7899 */ /* 0x000fe400080006ff */
[----:B------:R-:W-:Y:S01]  /*0750*/  USHF.L.U32 UR14, UR14, 0x1, URZ ;  /* 0x000000010e0e7899 */ /* 0x000fe200080006ff */
[----:B------:R-:W-:Y:S01]  /*0760*/  ELECT P0, URZ, PT ;  /* 0x0000000000ff782f */ /* 0x000fe20003800000 */
[----:B------:R-:W2:Y:S02]  /*0770*/  FENCE.VIEW.ASYNC.S ;  /* 0x00000000000073c6 */ /* 0x000ea40000000000 */
[----:B--2---:R2:W3:Y:S08]  /*0780*/  SYNCS.EXCH.64 URZ, [UR9+0x40], UR12 ;  /* 0x0000400c09ff75b2 */ /* 0x0044f00008000100 */
        /* <DEDUP_REMOVED lines=8> */
.L_x_10:
[----:B------:R-:W4:Y:S01]  /*0810*/  SHFL.IDX PT, R0, R97, RZ, 0x1f ;  /* 0x00001fff61007589 */ /* 0x000f2200000e0000 */
[----:B------:R-:W-:Y:S01]  /*0820*/  NOP ;  /* 0x0000000000007918 */ /* 0x000fe20000000000 */
[----:B----4-:R-:W-:-:S13]  /*0830*/  ISETP.NE.AND P0, PT, R0, 0x3, PT ;  /* 0x000000030000780c */ /* 0x010fda0003f05270 */
[----:B------:R-:W-:Y:S05]  /*0840*/  @P0 BRA `(.L_x_11) ;  /* 0x00000000002c0947 */ /* 0x000fea0003800000 */
[----:B---3--:R-:W-:Y:S01]  /*0850*/  UMOV UR8, 0x400 ;  /* 0x0000040000087882 */ /* 0x008fe20000000000 */
[----:B------:R-:W-:Y:S01]  /*0860*/  UMOV UR7, 0x20 ;  /* 0x0000002000077882 */ /* 0x000fe20000000000 */
[----:B------:R-:W-:Y:S02]  /*0870*/  ULEA UR8, UR37, UR8, 0x18 ;  /* 0x0000000825087291 */ /* 0x000fe4000f8ec0ff */
[----:B--2---:R-:W-:-:S04]  /*0880*/  UIADD3 UR12, UPT, UPT, -UR7, 0x100000, URZ ;  /* 0x00100000070c7890 */ /* 0x004fc8000fffe1ff */
[----:B------:R-:W-:Y:S02]  /*0890*/  USHF.L.U32 UR13, UR12, 0xb, URZ ;  /* 0x0000000b0c0d7899 */ /* 0x000fe400080006ff */
[----:B------:R-:W-:Y:S01]  /*08a0*/  USHF.L.U32 UR12, UR12, 0x1, URZ ;  /* 0x000000010c0c7899 */ /* 0x000fe200080006ff */
[----:B------:R-:W-:Y:S01]  /*08b0*/  ELECT P0, URZ, PT ;  /* 0x0000000000ff782f */ /* 0x000fe20003800000 */
[----:B------:R-:W2:Y:S10]  /*08c0*/  FENCE.VIEW.ASYNC.S ;  /* 0x00000000000073c6 */ /* 0x000eb40000000000 */
[----:B--2---:R4:W2:Y:S01]  /*08d0*/  SYNCS.EXCH.64 URZ, [UR8+0x80], UR12 ;  /* 0x0000800c08ff75b2 */ /* 0x0048a20008000100 */
[----:B------:R4:W3:Y:S02]  /*08e0*/  SYNCS.EXCH.64 URZ, [UR8+0x88], UR12 ;  /* 0x0000880c08ff75b2 */ /* 0x0008e40008000100 */
[----:B----4-:R-:W-:Y:S01]  /*08f0*/  NOP ;  /* 0x0000000000007918 */ /* 0x010fe20000000000 */
.L_x_11:
[----:B------:R-:W4:Y:S01]  /*0900*/  SHFL.IDX PT, R0, R97, RZ, 0x1f ;  /* 0x00001fff61007589 */ /* 0x000f2200000e0000 */
[----:B------:R-:W-:Y:S01]  /*0910*/  NOP ;  /* 0x0000000000007918 */ /* 0x000fe20000000000 */
[----:B----4-:R-:W-:-:S13]  /*0920*/  ISETP.NE.AND P0, PT, R0, 0x4, PT ;  /* 0x000000040000780c */ /* 0x010fda0003f05270 */
[----:B------:R-:W-:Y:S05]  /*0930*/  @P0 BRA `(.L_x_12) ;  /* 0x0000000000480947 */ /* 0x000fea0003800000 */
[----:B--2---:R-:W-:Y:S01]  /*0940*/  UMOV UR9, 0x1e0 ;  /* 0x000001e000097882 */ /* 0x004fe20000000000 */
[----:B---3--:R-:W-:Y:S01]  /*0950*/  UMOV UR8, 0x400 ;  /* 0x0000040000087882 */ /* 0x008fe20000000000 */
[----:B------:R-:W-:Y:S01]  /*0960*/  USEL UR9, UR9, 0x1a0, UP5 ;  /* 0x000001a009097887 */ /* 0x000fe2000a800000 */
        /* <DEDUP_REMOVED lines=10> */
[----:B--2---:R4:W2:Y:S08]  /*0a10*/  SYNCS.EXCH.64 URZ, [UR8+0x90], UR12 ;  /* 0x0000900c08ff75b2 */ /* 0x0048b00008000100 */
[----:B------:R4:W3:Y:S01]  /*0a20*/  SYNCS.EXCH.64 URZ, [UR8+0xa0], UR14 ;  /* 0x0000a00e08ff75b2 */ /* 0x0008e20008000100 */
[----:B------:R4:W1:Y:S01]  /*0a30*/  SYNCS.EXCH.64 URZ, [UR8+0x98], UR12 ;  /* 0x0000980c08ff75b2 */ /* 0x0008620008000100 */
[----:B------:R4:W1:Y:S02]  /*0a40*/  SYNCS.EXCH.64 URZ, [UR8+0xa8], UR14 ;  /* 0x0000a80e08ff75b2 */ /* 0x0008640008000100 */
[----:B----4-:R-:W-:Y:S01]  /*0a50*/  NOP ;  /* 0x0000000000007918 */ /* 0x010fe20000000000 */
.L_x_12:
[----:B------:R-:W4:Y:S01]  /*0a60*/  SHFL.IDX PT, R0, R97, RZ, 0x1f ;  /* 0x00001fff61007589 */ /* 0x000f2200000e0000 */
[----:B------:R-:W-:Y:S01]  /*0a70*/  NOP ;  /* 0x0000000000007918 */ /* 0x000fe20000000000 */
[----:B----4-:R-:W-:-:S13]  /*0a80*/  ISETP.NE.AND P0, PT, R0, 0x5, PT ;  /* 0x000000050000780c */ /* 0x010fda0003f05270 */
[----:B------:R-:W-:Y:S05]  /*0a90*/  @P0 BRA `(.L_x_13) ;  /* 0x0000000000540947 */ /* 0x000fea0003800000 */
[----:B--2---:R-:W-:Y:S01]  /*0aa0*/  UMOV UR9, 0x400 ;  /* 0x0000040000097882 */ /* 0x004fe20000000000 */
        /* <DEDUP_REMOVED lines=14> */
[----:B------:R4:W1:Y:S01]  /*0b90*/  SYNCS.EXCH.64 URZ, [UR9+0xd8], UR14 ;  /* 0x0000d80e09ff75b2 */ /* 0x0008620008000100 */
[----:B------:R4:W1:Y:S01]  /*0ba0*/  SYNCS.EXCH.64 URZ, [UR9+0xc0], UR12 ;  /* 0x0000c00c09ff75b2 */ /* 0x0008620008000100 */
[----:B------:R4:W1:Y:S01]  /*0bb0*/  SYNCS.EXCH.64 URZ, [UR9+0xe0], UR14 ;  /* 0x0000e00e09ff75b2 */ /* 0x0008620008000100 */
[----:B------:R4:W1:Y:S01]  /*0bc0*/  SYNCS.EXCH.64 URZ, [UR9+0xc8], UR12 ;  /* 0x0000c80c09ff75b2 */ /* 0x0008620008000100 */
[----:B------:R4:W1:Y:S02]  /*0bd0*/  SYNCS.EXCH.64 URZ, [UR9+0xe8], UR14 ;  /* 0x0000e80e09ff75b2 */ /* 0x0008640008000100 */
[----:B----4-:R-:W-:Y:S01]  /*0be0*/  NOP ;  /* 0x0000000000007918 */ /* 0x010fe20000000000 */
.L_x_13:
[----:B------:R-:W4:Y:S01]  /*0bf0*/  SHFL.IDX PT, R0, R97, RZ, 0x1f ;  /* 0x00001fff61007589 */ /* 0x000f2200000e0000 */
[----:B------:R-:W-:Y:S01]  /*0c00*/  ISETP.NE.OR P1, PT, RZ, UR10, !P1 ;  /* 0x0000000aff007c0c */ /* 0x000fe2000cf25670 */
        /* <DEDUP_REMOVED lines=12> */
[----:B------:R4:W3:Y:S01]  /*0cd0*/  SYNCS.EXCH.64 URZ, [UR8+0x100], UR12 ;  /* 0x0001000c08ff75b2 */ /* 0x0008e20008000100 */
[----:B------:R4:W1:Y:S01]  /*0ce0*/  SYNCS.EXCH.64 URZ, [UR8+0xf8], UR12 ;  /* 0x0000f80c08ff75b2 */ /* 0x0008620008000100 */
[----:B------:R4:W1:Y:S02]  /*0cf0*/  SYNCS.EXCH.64 URZ, [UR8+0x108], UR12 ;  /* 0x0001080c08ff75b2 */ /* 0x0008640008000100 */
[----:B----4-:R-:W-:Y:S01]  /*0d00*/  NOP ;  /* 0x0000000000007918 */ /* 0x010fe20000000000 */
.L_x_14:
[----:B------:R-:W-:Y:S01]  /*0d10*/  VOTEU.ALL UP1, P1 ;  /* 0x0000000000ff7886 */ /* 0x000fe20000820000 */
[----:B---3--:R-:W3:Y:S01]  /*0d20*/  LDCU UR8, c[0x0][0x36c] ;  /* 0x00006d80ff0877ac */ /* 0x008ee20008000800 */
[----:B------:R-:W-:Y:S01]  /*0d30*/  NOP ;  /* 0x0000000000007918 */ /* 0x000fe20000000000 */
[----:B------:R-:W-:Y:S01]  /*0d40*/  LOP3.LUT R10, R104, 0x1f, RZ, 0xc0, !PT ;  /* 0x0000001f680a7812 */ /* 0x000fe200078ec0ff */
[----:B--2---:R-:W-:Y:S01]  /*0d50*/  UMOV UR12, 0x20 ;  /* 0x00000020000c7882 */ /* 0x004fe20000000000 */
[----:B------:R-:W-:Y:S01]  /*0d60*/  @!UP1 UMOV UR7, 0x400 ;  /* 0x0000040000079882 */ /* 0x000fe20000000000 */
[----:B------:R-:W-:-:S04]  /*0d70*/  @!UP1 UIADD3 UR12, UPT, UPT, -UR12, 0x100000, URZ ;  /* 0x001000000c0c9890 */ /* 0x000fc8000fffe1ff */
[----:B------:R-:W-:Y:S02]  /*0d80*/  @!UP1 USHF.L.U32 UR13, UR12, 0xb, URZ ;  /* 0x0000000b0c0d9899 */ /* 0x000fe400080006ff */
[----:B------:R-:W-:Y:S02]  /*0d90*/  @!UP1 USHF.L.U32 UR12, UR12, 0x1, URZ ;  /* 0x000000010c0c9899 */ /* 0x000fe400080006ff */
[----:B------:R-:W-:Y:S01]  /*0da0*/  @!UP1 ULEA UR7, UR37, UR7, 0x18 ;  /* 0x0000000725079291 */ /* 0x000fe2000f8ec0ff */
[----:B------:R-:W-:Y:S01]  /*0db0*/  VOTEU.ALL UP1, P1 ;  /* 0x0000000000ff7886 */ /* 0x000fe20000820000 */
[----:B------:R-:W-:Y:S01]  /*0dc0*/  UISETP.NE.AND UP4, UPT, UR10, URZ, UPT ;  /* 0x000000ff0a00728c */ /* 0x000fe2000bf85270 */
[----:B------:R-:W2:Y:S09]  /*0dd0*/  FENCE.VIEW.ASYNC.S ;  /* 0x00000000000073c6 */ /* 0x000eb20000000000 */
[----:B--2---:R2:W4:Y:S01]  /*0de0*/  @!UP1 SYNCS.EXCH.64 URZ, [UR7+0x110], UR12 ;  /* 0x0001100c07ff95b2 */ /* 0x0045220008000100 */
[----:B---3--:R-:W-:-:S09]  /*0df0*/  UISETP.EQ.U32.AND UP1, UPT, UR8, 0x1, UPT ;  /* 0x000000010800788c */ /* 0x008fd2000bf22070 */
[----:B------:R-:W-:Y:S05]  /*0e00*/  BRA.U !UP1, `(.L_x_15) ;  /* 0x0000000109087547 */ /* 0x000fea000b800000 */
[----:B-1--4-:R-:W-:Y:S01]  /*0e10*/  UCGABAR_ARV ;  /* 0x00000000000079c7 */ /* 0x012fe20008000000 */
[----:B------:R-:W-:Y:S05]  /*0e20*/  BRA `(.L_x_16) ;  /* 0x0000000000047947 */ /* 0x000fea0003800000 */
.L_x_15:
[----:B-1--4-:R-:W-:Y:S01]  /*0e30*/  NOP ;  /* 0x0000000000007918 */ /* 0x012fe20000000000 */
.L_x_16:
[----:B------:R-:W1:Y:S01]  /*0e40*/  S2R R20, SR_CTAID.Y ;  /* 0x0000000000147919 */ /* 0x000e620000002600 */
[----:B------:R-:W-:-:S05]  /*0e50*/  CS2R.32 R90, SR_CgaSize ;  /* 0x00000000005a7805 */ /* 0x000fca0000008a00 */
[----:B------:R-:W-:-:S05]  /*0e60*/  IMAD R90, R90, -0xa0, RZ ;  /* 0xffffff605a5a7824 */ /* 0x000fca00078e02ff */
[----:B--2---:R-:W-:-:S14]  /*0e70*/  R2UR UR7, R90 ;  /* 0x000000005a0772ca */ /* 0x004fdc00000e0000 */
[----:B------:R-:W2:Y:S01]  /*0e80*/  LDCU UR7, c[0x0][UR7+0x2b4] ;  /* 0x00005680070777ac */ /* 0x000ea20008000800 */
[----:B------:R-:W-:-:S05]  /*0e90*/  CS2R.32 R0, SR_CgaSize ;  /* 0x0000000000007805 */ /* 0x000fca0000008a00 */
[----:B------:R-:W-:-:S06]  /*0ea0*/  IMAD R0, R0, -0xa0, RZ ;  /* 0xffffff6000007824 */ /* 0x000fcc00078e02ff */
[----:B------:R-:W3:Y:S01]  /*0eb0*/  LDC R0, c[0x0][R0+0x2a4] ;  /* 0x0000a90000007b82 */ /* 0x000ee20000000800 */
[----:B------:R-:W-:Y:S01]  /*0ec0*/  PRMT R8, RZ, 0x7610, R8 ;  /* 0x00007610ff087816 */ /* 0x000fe20000000008 */
[----:B------:R-:W4:Y:S01]  /*0ed0*/  S2R R11, SR_CTAID.X ;  /* 0x00000000000b7919 */ /* 0x000f220000002500 */
[----:B------:R-:W-:-:S05]  /*0ee0*/  CS2R.32 R90, SR_CgaSize ;  /* 0x00000000005a7805 */ /* 0x000fca0000008a00 */
[----:B------:R-:W-:-:S05]  /*0ef0*/  IMAD R90, R90, -0xa0, RZ ;  /* 0xffffff605a5a7824 */ /* 0x000fca00078e02ff */
[----:B------:R-:W-:-:S14]  /*0f00*/  R2UR UR8, R90 ;  /* 0x000000005a0872ca */ /* 0x000fdc00000e0000 */
[----:B------:R-:W3:Y:S01]  /*0f10*/  LDCU UR8, c[0x0][UR8+0x2b0] ;  /* 0x00005600080877ac */ /* 0x000ee20008000800 */
[----:B------:R-:W-:Y:S01]  /*0f20*/  UISETP.NE.AND UP2, UPT, UR10, 0x2, UPT ;  /* 0x000000020a00788c */ /* 0x000fe2000bf45270 */
[----:B------:R-:W2:Y:S01]  /*0f30*/  LDC R9, c[0x0][0xb24] ;  /* 0x0002c900ff097b82 */ /* 0x000ea20000000800 */
[----:B------:R-:W-:-:S05]  /*0f40*/  CS2R.32 R2, SR_CgaSize ;  /* 0x0000000000027805 */ /* 0x000fca0000008a00 */
[----:B------:R-:W-:-:S06]  /*0f50*/  IMAD R2, R2, -0xa0, RZ ;  /* 0xffffff6002027824 */ /* 0x000fcc00078e02ff */
[----:B------:R-:W3:Y:S08]  /*0f60*/  LDC R2, c[0x0][R2+0x2a0] ;  /* 0x0000a80002027b82 */ /* 0x000ef00000000800 */
[----:B------:R-:W3:Y:S01]  /*0f70*/  LDC R40, c[0x0][0xb24] ;  /* 0x0002c900ff287b82 */ /* 0x000ee20000000800 */
[----:B-1----:R-:W-:-:S07]  /*0f80*/  I2FP.F32.U32 R3, R20 ;  /* 0x0000001400037245 */ /* 0x002fce0000201000 */
[----:B------:R-:W1:Y:S01]  /*0f90*/  S2UR UR36, SR_CTAID.Z ;  /* 0x00000000002479c3 */ /* 0x000e620000002700 */
[----:B--2---:R-:W-:Y:S01]  /*0fa0*/  ISETP.GE.AND P0, PT, R9, 0x1, PT ;  /* 0x000000010900780c */ /* 0x004fe20003f06270 */
[----:B----4-:R-:W-:Y:S01]  /*0fb0*/  IMAD.MOV.U32 R21, RZ, RZ, R11 ;  /* 0x000000ffff157224 */ /* 0x010fe200078e000b */
[----:B------:R-:W-:Y:S01]  /*0fc0*/  I2FP.F32.U32 R4, R11 ;  /* 0x0000000b00047245 */ /* 0x000fe20000201000 */
[----:B------:R-:W-:Y:S01]  /*0fd0*/  FMUL R3, R3, UR7 ;  /* 0x0000000703037c20 */ /* 0x000fe20008400000 */
[----:B------:R-:W2:Y:S03]  /*0fe0*/  LDCU UR7, c[0x0][0xb30] ;  /* 0x00016600ff0777ac */ /* 0x000ea60008000800 */
[----:B---3--:R-:W-:Y:S01]  /*0ff0*/  FMUL R4, R4, UR8 ;  /* 0x0000000804047c20 */ /* 0x008fe20008400000 */
[----:B------:R-:W3:Y:S08]  /*1000*/  F2I.U32.TRUNC.NTZ R83, R3 ;  /* 0x0000000300537305 */ /* 0x000ef0000020f000 */
[----:B------:R-:W4:Y:S01]  /*1010*/  F2I.U32.TRUNC.NTZ R90, R4 ;  /* 0x00000004005a7305 */ /* 0x000f22000020f000 */
[----:B--2---:R-:W-:Y:S01]  /*1020*/  UISETP.NE.AND UP3, UPT, UR7, 0x1, UPT ;  /* 0x000000010700788c */ /* 0x004fe2000bf65270 */
[----:B---3--:R-:W-:-:S05]  /*1030*/  IADD3 R83, PT, PT, -R83, RZ, RZ ;  /* 0x000000ff53537210 */ /* 0x008fca0007ffe1ff */
[----:B------:R-:W-:Y:S01]  /*1040*/  IMAD R83, R0, R83, R20 ;  /* 0x0000005300537224 */ /* 0x000fe200078e0214 */
[----:B------:R-:W-:Y:S01]  /*1050*/  PRMT R0, RZ, 0x7610, R0 ;  /* 0x00007610ff007816 */ /* 0x000fe20000000000 */
[----:B----4-:R-:W-:-:S04]  /*1060*/  IMAD.MOV R90, RZ, RZ, -R90 ;  /* 0x000000ffff5a7224 */ /* 0x010fc800078e0a5a */
[----:B------:R-:W-:Y:S01]  /*1070*/  IMAD R90, R2, R90, R11 ;  /* 0x0000005a025a7224 */ /* 0x000fe200078e020b */
[----:B-1----:R-:W-:Y:S06]  /*1080*/  BRA.U UP4, `(.L_x_17) ;  /* 0x0000000104247547 */ /* 0x002fec000b800000 */
[----:B------:R-:W-:Y:S01]  /*1090*/  ISETP.NE.AND P1, PT, R83, RZ, PT ;  /* 0x000000ff5300720c */ /* 0x000fe20003f25270 */
[----:B------:R-:W-:Y:S01]  /*10a0*/  IMAD.MOV.U32 R0, RZ, RZ, 0x3 ;  /* 0x00000003ff007424 */ /* 0x000fe200078e00ff */
[C---:B------:R-:W-:Y:S02]  /*10b0*/  LOP3.LUT R3, R90.reuse, 0xfffffffe, RZ, 0xc0, !PT ;  /* 0xfffffffe5a037812 */ /* 0x040fe400078ec0ff */
[----:B------:R-:W-:Y:S02]  /*10c0*/  ISETP.LT.U32.OR P1, PT, R90, 0x2, !P1 ;  /* 0x000000025a00780c */ /* 0x000fe40004f21470 */
[----:B------:R-:W-:Y:S02]  /*10d0*/  SHF.L.U32 R0, R0, R3, RZ ;  /* 0x0000000300007219 */ /* 0x000fe400000006ff */
[----:B------:R-:W-:Y:S02]  /*10e0*/  SEL R5, RZ, 0x1, !P1 ;  /* 0x00000001ff057807 */ /* 0x000fe40004800000 */
[----:B------:R-:W-:-:S05]  /*10f0*/  SEL R2, RZ, 0x2, !P1 ;  /* 0x00000002ff027807 */ /* 0x000fca0004800000 */
[----:B------:R-:W-:-:S05]  /*1100*/  IMAD.IADD R2, R5, 0x1, R2 ;  /* 0x0000000105027824 */ /* 0x000fca00078e0202 */
[----:B------:R-:W-:Y:S02]  /*1110*/  PRMT R8, R2, 0x7610, R8 ;  /* 0x0000761002087816 */ /* 0x000fe40000000008 */
.L_x_17:
[----:B------:R-:W-:Y:S05]  /*1120*/  @!P0 BRA `(.L_x_18) ;  /* 0x0000000000b88947 */ /* 0x000fea0003800000 */
[----:B------:R-:W1:Y:S01]  /*1130*/  LDC.64 R4, c[0x0][0xb18] ;  /* 0x0002c600ff047b82 */ /* 0x000e620000000a00 */
[----:B------:R-:W-:-:S07]  /*1140*/  ISETP.NE.AND P0, PT, R9, 0x1, PT ;  /* 0x000000010900780c */ /* 0x000fce0003f05270 */
[----:B------:R-:W2:Y:S08]  /*1150*/  LDC R14, c[0x0][0xb0c] ;  /* 0x0002c300ff0e7b82 */ /* 0x000eb00000000800 */
[----:B------:R-:W3:Y:S08]  /*1160*/  LDC R13, c[0x0][0x370] ;  /* 0x0000dc00ff0d7b82 */ /* 0x000ef00000000800 */
[----:B------:R-:W4:Y:S01]  /*1170*/  LDC R16, c[0x0][0x374] ;  /* 0x0000dd00ff107b82 */ /* 0x000f220000000800 */
[----:B-1----:R-:W-:-:S07]  /*1180*/  ISETP.NE.AND P1, PT, R4, 0x1, PT ;  /* 0x000000010400780c */ /* 0x002fce0003f25270 */
[----:B------:R-:W3:Y:S01]  /*1190*/  LDC.64 R6, c[0x0][0xb10] ;  /* 0x0002c400ff067b82 */ /* 0x000ee20000000a00 */
[----:B--2---:R-:W-:-:S07]  /*11a0*/  ISETP.NE.AND P2, PT, R14, 0x1, PT ;  /* 0x000000010e00780c */ /* 0x004fce0003f45270 */
[----:B------:R-:W1:Y:S08]  /*11b0*/  LDC R12, c[0x0][0xb20] ;  /* 0x0002c800ff0c7b82 */ /* 0x000e700000000800 */
[----:B------:R-:W2:Y:S01]  /*11c0*/  LDC.64 R2, c[0x0][0xb28] ;  /* 0x0002ca00ff027b82 */ /* 0x000ea20000000a00 */
[----:B----4-:R-:W-:-:S04]  /*11d0*/  IMAD.HI.U32 R15, R16, R5, RZ ;  /* 0x00000005100f7227 */ /* 0x010fc800078e00ff */
[----:B------:R-:W-:-:S04]  /*11e0*/  IMAD.HI.U32 R5, R20, R5, RZ ;  /* 0x0000000514057227 */ /* 0x000fc800078e00ff */
[----:B---3--:R-:W-:-:S04]  /*11f0*/  IMAD.HI.U32 R18, R13, R6, RZ ;  /* 0x000000060d127227 */ /* 0x008fc800078e00ff */
[C---:B------:R-:W-:Y:S01]  /*1200*/  IMAD.HI.U32 R22, R11.reuse, R6, RZ ;  /* 0x000000060b167227 */ /* 0x040fe200078e00ff */
[-C--:B------:R-:W-:Y:S02]  /*1210*/  @P2 SHF.R.U32.HI R13, RZ, R7.reuse, R18 ;  /* 0x00000007ff0d2219 */ /* 0x080fe40000011612 */
[-C--:B-1----:R-:W-:Y:S02]  /*1220*/  @P1 SHF.R.U32.HI R16, RZ, R12.reuse, R15 ;  /* 0x0000000cff101219 */ /* 0x082fe4000001160f */
[----:B------:R-:W-:Y:S02]  /*1230*/  SHF.R.U32.HI R5, RZ, R12, R5 ;  /* 0x0000000cff057219 */ /* 0x000fe40000011605 */
[----:B------:R-:W-:Y:S02]  /*1240*/  SHF.R.U32.HI R22, RZ, R7, R22 ;  /* 0x00000007ff167219 */ /* 0x000fe40000011616 */
[----:B------:R-:W-:Y:S01]  /*1250*/  SEL R5, R20, R5, !P1 ;  /* 0x0000000514057207 */ /* 0x000fe20004800000 */
[----:B--2---:R-:W-:Y:S01]  /*1260*/  IMAD.HI.U32 R18, R16, R2, RZ ;  /* 0x0000000210127227 */ /* 0x004fe200078e00ff */
[----:B------:R-:W-:-:S02]  /*1270*/  SEL R21, R11, R22, !P2 ;  /* 0x000000160b157207 */ /* 0x000fc40005000000 */
[----:B------:R-:W-:Y:S01]  /*1280*/  IADD3 R7, PT, PT, -R5, RZ, RZ ;  /* 0x000000ff05077210 */ /* 0x000fe20007ffe1ff */
[----:B------:R-:W-:Y:S01]  /*1290*/  IMAD.HI.U32 R6, R13, R2, RZ ;  /* 0x000000020d067227 */ /* 0x000fe200078e00ff */
[----:B------:R-:W-:-:S03]  /*12a0*/  @P0 SHF.R.U32.HI R16, RZ, R3, R18 ;  /* 0x00000003ff100219 */ /* 0x000fc60000011612 */
[----:B------:R-:W-:Y:S01]  /*12b0*/  IMAD R7, R4, R7, R20 ;  /* 0x0000000704077224 */ /* 0x000fe200078e0214 */
[----:B------:R-:W-:Y:S01]  /*12c0*/  @P0 SHF.R.U32.HI R13, RZ, R3, R6 ;  /* 0x00000003ff0d0219 */ /* 0x000fe20000011606 */
[----:B------:R-:W-:-:S04]  /*12d0*/  IMAD R16, R16, R9, RZ ;  /* 0x0000000910107224 */ /* 0x000fc800078e02ff */
[----:B------:R-:W-:Y:S01]  /*12e0*/  IMAD R6, R13, R9, RZ ;  /* 0x000000090d067224 */ /* 0x000fe200078e02ff */
[----:B------:R-:W-:-:S04]  /*12f0*/  ISETP.GE.AND P1, PT, R5, R16, PT ;  /* 0x000000100500720c */ /* 0x000fc80003f26270 */
[----:B------:R-:W-:Y:S01]  /*1300*/  ISETP.GE.OR P1, PT, R21, R6, P1 ;  /* 0x000000061500720c */ /* 0x000fe20000f26670 */
[----:B------:R-:W-:-:S05]  /*1310*/  IMAD.HI.U32 R6, R5, R2, RZ ;  /* 0x0000000205067227 */ /* 0x000fca00078e00ff */
[----:B------:R-:W-:-:S04]  /*1320*/  SHF.R.U32.HI R6, RZ, R3, R6 ;  /* 0x00000003ff067219 */ /* 0x000fc80000011606 */
[----:B------:R-:W-:-:S03]  /*1330*/  SEL R6, R5, R6, !P0 ;  /* 0x0000000605067207 */ /* 0x000fc60004000000 */
[----:B------:R-:W-:Y:S01]  /*1340*/  @!P1 IMAD.HI.U32 R12, R21, R2, RZ ;  /* 0x00000002150c9227 */ /* 0x000fe200078e00ff */
[----:B------:R-:W-:-:S04]  /*1350*/  IADD3 R2, PT, PT, -R6, RZ, RZ ;  /* 0x000000ff06027210 */ /* 0x000fc80007ffe1ff */
[----:B------:R-:W-:Y:S01]  /*1360*/  @!P1 SHF.R.U32.HI R12, RZ, R3, R12 ;  /* 0x00000003ff0c9219 */ /* 0x000fe2000001160c */
[----:B------:R-:W-:-:S03]  /*1370*/  IMAD R2, R9, R2, R5 ;  /* 0x0000000209027224 */ /* 0x000fc600078e0205 */
[----:B------:R-:W-:-:S05]  /*1380*/  @!P1 SEL R3, R21, R12, !P0 ;  /* 0x0000000c15039207 */ /* 0x000fca0004000000 */
[--C-:B------:R-:W-:Y:S02]  /*1390*/  @!P1 IMAD.IADD R6, R6, 0x1, -R3.reuse ;  /* 0x0000000106069824 */ /* 0x100fe400078e0a03 */
[----:B------:R-:W-:Y:S01]  /*13a0*/  @!P1 IMAD R3, R2, R13, R3 ;  /* 0x0000000d02039224 */ /* 0x000fe200078e0203 */
[----:B------:R-:W-:Y:S01]  /*13b0*/  IADD3 R2, PT, PT, -R21, RZ, RZ ;  /* 0x000000ff15027210 */ /* 0x000fe20007ffe1ff */
[----:B------:R-:W-:Y:S02]  /*13c0*/  @!P1 IMAD R5, R6, R9, R21 ;  /* 0x0000000906059224 */ /* 0x000fe400078e0215 */
[----:B------:R-:W-:Y:S02]  /*13d0*/  @!P1 IMAD.MOV.U32 R21, RZ, RZ, R3 ;  /* 0x000000ffff159224 */ /* 0x000fe400078e0003 */
[----:B------:R-:W-:Y:S02]  /*13e0*/  IMAD R2, R14, R2, R11 ;  /* 0x000000020e027224 */ /* 0x000fe400078e020b */
[----:B------:R-:W-:-:S02]  /*13f0*/  IMAD R20, R5, R4, R7 ;  /* 0x0000000405147224 */ /* 0x000fc400078e0207 */
[----:B------:R-:W-:Y:S02]  /*1400*/  IMAD R21, R21, R14, R2 ;  /* 0x0000000e15157224 */ /* 0x000fe400078e0202 */
.L_x_18:
[----:B------:R-:W-:Y:S05]  /*1410*/  BRA.U UP3, `(.L_x_19) ;  /* 0x0000000103407547 */ /* 0x000fea000b800000 */
[----:B------:R-:W1:Y:S08]  /*1420*/  LDC.64 R4, c[0x0][0xb10] ;  /* 0x0002c400ff047b82 */ /* 0x000e700000000a00 */
[----:B------:R-:W2:Y:S08]  /*1430*/  LDC.64 R2, c[0x0][0xb18] ;  /* 0x0002c600ff027b82 */ /* 0x000eb00000000a00 */
[----:B------:R-:W3:Y:S08]  /*1440*/  LDC R6, c[0x0][0xb20] ;  /* 0x0002c800ff067b82 */ /* 0x000ef00000000800 */
[----:B------:R-:W4:Y:S01]  /*1450*/  LDC R12, c[0x0][0xb0c] ;  /* 0x0002c300ff0c7b82 */ /* 0x000f220000000800 */
[----:B-1----:R-:W-:-:S05]  /*1460*/  IMAD.HI.U32 R4, R21, R4, RZ ;  /* 0x0000000415047227 */ /* 0x002fca00078e00ff */
[----:B------:R-:W-:Y:S01]  /*1470*/  SHF.R.U32.HI R4, RZ, R5, R4 ;  /* 0x00000005ff047219 */ /* 0x000fe20000011604 */
[----:B--2---:R-:W-:Y:S01]  /*1480*/  IMAD.HI.U32 R3, R20, R3, RZ ;  /* 0x0000000314037227 */ /* 0x004fe200078e00ff */
[----:B------:R-:W-:-:S04]  /*1490*/  ISETP.NE.AND P0, PT, R2, 0x1, PT ;  /* 0x000000010200780c */ /* 0x000fc80003f05270 */
[----:B---3--:R-:W-:-:S04]  /*14a0*/  SHF.R.U32.HI R3, RZ, R6, R3 ;  /* 0x00000006ff037219 */ /* 0x008fc80000011603 */
[----:B------:R-:W-:Y:S02]  /*14b0*/  SEL R3, R20, R3, !P0 ;  /* 0x0000000314037207 */ /* 0x000fe40004000000 */
[----:B----4-:R-:W-:-:S04]  /*14c0*/  ISETP.NE.AND P1, PT, R12, 0x1, PT ;  /* 0x000000010c00780c */ /* 0x010fc80003f25270 */
[----:B------:R-:W-:-:S05]  /*14d0*/  SEL R6, R21, R4, !P1 ;  /* 0x0000000415067207 */ /* 0x000fca0004800000 */
[----:B------:R-:W-:Y:S02]  /*14e0*/  IMAD.IADD R4, R3, 0x1, -R6 ;  /* 0x0000000103047824 */ /* 0x000fe400078e0a06 */
[----:B------:R-:W-:Y:S02]  /*14f0*/  IMAD.IADD R3, R6, 0x1, -R3 ;  /* 0x0000000106037824 */ /* 0x000fe400078e0a03 */
[----:B------:R-:W-:Y:S02]  /*1500*/  IMAD R21, R4, R12, R21 ;  /* 0x0000000c04157224 */ /* 0x000fe400078e0215 */
[----:B------:R-:W-:Y:S02]  /*1510*/  IMAD R20, R3, R2, R20 ;  /* 0x0000000203147224 */ /* 0x000fe400078e0214 */
.L_x_19:
[----:B------:R-:W-:Y:S05]  /*1520*/  BRA.U !UP1, `(.L_x_20) ;  /* 0x00000001090c7547 */ /* 0x000fea000b800000 */
[----:B------:R-:W-:Y:S01]  /*1530*/  UCGABAR_WAIT ;  /* 0x0000000000007dc7 */ /* 0x000fe20008000000 */
[----:B------:R-:W-:Y:S01]  /*1540*/  CCTL.IVALL ;  /* 0x00000000ff00798f */ /* 0x000fe20002000000 */
[----:B------:R-:W-:Y:S05]  /*1550*/  BRA `(.L_x_21) ;  /* 0x0000000000047947 */ /* 0x000fea0003800000 */
.L_x_20:
[----:B------:R-:W-:Y:S06]  /*1560*/  BAR.SYNC.DEFER_BLOCKING 0x0 ;  /* 0x0000000000007b1d */ /* 0x000fec0000010000 */
.L_x_21:
[----:B------:R-:W-:Y:S05]  /*1570*/  BRA.U UP2, `(.L_x_22) ;  /* 0x0000001102b47547 */ /* 0x000fea000b800000 */
[----:B------:R-:W1:Y:S01]  /*1580*/  LDCU UR4, c[0x0][0x38c] ;  /* 0x00007180ff0477ac */ /* 0x000e620008000800 */
[----:B------:R-:W2:Y:S01]  /*1590*/  LDC R9, c[0x0][0x370] ;  /* 0x0000dc00ff097b82 */ /* 0x000ea20000000800 */
[C---:B------:R-:W-:Y:S01]  /*15a0*/  IMAD.SHL.U32 R17, R11.reuse, 0x80, RZ ;  /* 0x000000800b117824 */ /* 0x040fe200078e00ff */
[----:B------:R-:W-:Y:S01]  /*15b0*/  PLOP3.LUT P1, PT, PT, PT, UP5, 0x80, 0x8 ;  /* 0x000000000008781c */ /* 0x000fe20003f2f058 */
[----:B------:R-:W-:Y:S01]  /*15c0*/  UISETP.NE.AND UP1, UPT, UR10, URZ, UPT ;  /* 0x000000ff0a00728c */ /* 0x000fe2000bf25270 */
[----:B------:R-:W-:Y:S01]  /*15d0*/  ISETP.NE.AND P4, PT, R10, RZ, P5 ;  /* 0x000000ff0a00720c */ /* 0x000fe20002f85270 */
[----:B------:R-:W-:Y:S01]  /*15e0*/  IMAD.SHL.U32 R16, R11, 0x40, RZ ;  /* 0x000000400b107824 */ /* 0x000fe200078e00ff */
[----:B------:R-:W-:Y:S01]  /*15f0*/  PLOP3.LUT P1, PT, P1, PT, PT, 0x8, 0x80 ;  /* 0x000000000080781c */ /* 0x000fe20000f2e170 */
[----:B------:R-:W-:Y:S01]  /*1600*/  IMAD.MOV.U32 R15, RZ, RZ, 0x1 ;  /* 0x00000001ff0f7424 */ /* 0x000fe200078e00ff */
[----:B------:R-:W3:Y:S01]  /*1610*/  LDC R0, c[0x0][0x374] ;  /* 0x0000dd00ff007b82 */ /* 0x000ee20000000800 */
[----:B------:R-:W-:Y:S01]  /*1620*/  IMAD.MOV.U32 R14, RZ, RZ, RZ ;  /* 0x000000ffff0e7224 */ /* 0x000fe200078e00ff */
[----:B------:R-:W-:Y:S01]  /*1630*/  CS2R R12, SRZ ;  /* 0x00000000000c7805 */ /* 0x000fe2000001ff00 */
[----:B------:R-:W-:Y:S01]  /*1640*/  IMAD.MOV.U32 R10, RZ, RZ, 0x1 ;  /* 0x00000001ff0a7424 */ /* 0x000fe200078e00ff */
[----:B------:R-:W-:Y:S01]  /*1650*/  LOP3.LUT R17, R17, 0x80, RZ, 0xc0, !PT ;  /* 0x0000008011117812 */ /* 0x000fe200078ec0ff */
[----:B------:R-:W4:Y:S01]  /*1660*/  LDCU.64 UR14, c[0x0][0x348] ;  /* 0x00006900ff0e77ac */ /* 0x000f220008000a00 */
[----:B-1----:R-:W-:-:S02]  /*1670*/  UIADD3 UR5, UPT, UPT, UR4, 0x1f, URZ ;  /* 0x0000001f04057890 */ /* 0x002fc4000fffe0ff */
[----:B------:R-:W-:Y:S02]  /*1680*/  USEL UR22, UR6, 0x2, UP1 ;  /* 0x0000000206167887 */ /* 0x000fe40008800000 */
[----:B------:R-:W-:Y:S01]  /*1690*/  USHF.R.S32.HI UR7, URZ, 0x1f, UR5 ;  /* 0x0000001fff077899 */ /* 0x000fe20008011405 */
[----:B------:R-:W-:-:S03]  /*16a0*/  UMOV UR23, URZ ;  /* 0x000000ff00177c82 */ /* 0x000fc60008000000 */
[----:B------:R-:W-:Y:S02]  /*16b0*/  ULEA.HI UR7, UR7, UR5, URZ, 0x5 ;  /* 0x0000000507077291 */ /* 0x000fe4000f8f28ff */
[----:B------:R-:W-:Y:S02]  /*16c0*/  UIADD3 UR5, UPT, UPT, UR4, -0x1, URZ ;  /* 0xffffffff04057890 */ /* 0x000fe4000fffe0ff */
[----:B------:R-:W-:Y:S02]  /*16d0*/  USHF.R.S32.HI UR7, URZ, 0x5, UR7 ;  /* 0x00000005ff077899 */ /* 0x000fe40008011407 */
[----:B------:R-:W-:Y:S02]  /*16e0*/  UISETP.GE.U32.AND UP2, UPT, UR5, -0x3f, UPT ;  /* 0xffffffc10500788c */ /* 0x000fe4000bf46070 */
[----:B------:R-:W-:Y:S02]  /*16f0*/  UISETP.LT.U32.AND UP0, UPT, UR7, 0x4, UPT ;  /* 0x000000040700788c */ /* 0x000fe4000bf01070 */
[----:B------:R-:W-:-:S02]  /*1700*/  UIADD3 UR4, UPT, UPT, UR4, 0x3e, URZ ;  /* 0x0000003e04047890 */ /* 0x000fc4000fffe0ff */
[----:B------:R-:W-:-:S04]  /*1710*/  USEL UR5, UR7, 0x4, UP0 ;  /* 0x0000000407057887 */ /* 0x000fc80008000000 */
[----:B------:R-:W-:Y:S02]  /*1720*/  UIADD3 UR21, UPT, UPT, UR5, -0x1, URZ ;  /* 0xffffffff05157890 */ /* 0x000fe4000fffe0ff */
[----:B------:R-:W-:Y:S02]  /*1730*/  @UP2 UIADD3 UR21, UPT, UPT, UR5, URZ, URZ ;  /* 0x000000ff05152290 */ /* 0x000fe4000fffe0ff */
[----:B------:R-:W-:Y:S02]  /*1740*/  UIADD3 UR24, UPT, UPT, UR7, -UR5, URZ ;  /* 0x8000000507187290 */ /* 0x000fe4000fffe0ff */
[----:B------:R-:W-:Y:S02]  /*1750*/  UIADD3 UR13, UPT, UPT, UR21, 0x1, URZ ;  /* 0x00000001150d7890 */ /* 0x000fe4000fffe0ff */
[----:B--2-4-:R-:W-:-:S12]  /*1760*/  UIADD3 UR21, UPT, UPT, -UR21, URZ, URZ ;  /* 0x000000ff15157290 */ /* 0x014fd8000fffe1ff */
.L_x_42:
[----:B------:R-:W-:Y:S01]  /*1770*/  UISETP.NE.AND UP0, UPT, UR37, URZ, UPT ;  /* 0x000000ff2500728c */ /* 0x000fe2000bf05270 */
[----:B------:R-:W1:Y:S08]  /*1780*/  S2UR UR37, SR_CgaCtaId ;  /* 0x00000000002579c3 */ /* 0x000e700000008800 */
[----:B------:R-:W-:Y:S05]  /*1790*/  BRA.U UP0, `(.L_x_23) ;  /* 0x0000000100347547 */ /* 0x000fea000b800000 */
[----:B------:R-:W2:Y:S01]  /*17a0*/  S2R R2, SR_CgaCtaId ;  /* 0x0000000000027919 */ /* 0x000ea20000008800 */
[----:B------:R-:W-:-:S04]  /*17b0*/  MOV R3, 0x400 ;  /* 0x0000040000037802 */ /* 0x000fc80000000f00 */
[----:B--2---:R-:W-:Y:S02]  /*17c0*/  LEA R3, R2, R3, 0x18 ;  /* 0x0000000302037211 */ /* 0x004fe400078ec0ff */
[----:B------:R-:W-:-:S03]  /*17d0*/  SHF.L.U32 R2, R10, 0x1f, RZ ;  /* 0x0000001f0a027819 */ /* 0x000fc600000006ff */
[----:B------:R-:W-:-:S04]  /*17e0*/  IMAD R3, R12, 0x8, R3 ;  /* 0x000000080c037824 */ /* 0x000fc800078e0203 */
[----:B------:R-:W2:Y:S02]  /*17f0*/  SYNCS.PHASECHK.TRANS64.TRYWAIT P0, [R3+URZ+0x100], R2 ;  /* 0x00010002030075a7 */ /* 0x000ea400080011ff */
[----:B--2---:R-:W-:Y:S05]  /*1800*/  @!P0 BRA `(.L_x_24) ;  /* 0x0000008000348947 */ /* 0x004fea0003800000 */
.L_x_143:
[----:B------:R-:W-:Y:S01]  /*1810*/  VIADD R12, R12, 0x1 ;  /* 0x000000010c0c7836 */ /* 0x000fe20000000000 */
[----:B------:R2:W-:Y:S04]  /*1820*/  SYNCS.ARRIVE.TRANS64.A1T0 RZ, [R3+URZ+0xf0], RZ ;  /* 0x0000f0ff03ff79a7 */ /* 0x0005e800081000ff */
[----:B------:R-:W-:-:S04]  /*1830*/  ISETP.NE.AND P0, PT, R12, 0x2, PT ;  /* 0x000000020c00780c */ /* 0x000fc80003f05270 */
[----:B------:R-:W-:Y:S02]  /*1840*/  SEL R12, R12, RZ, P0 ;  /* 0x000000ff0c0c7207 */ /* 0x000fe40000000000 */
[----:B--2---:R-:W-:-:S04]  /*1850*/  SEL R3, RZ, 0x1, P0 ;  /* 0x00000001ff037807 */ /* 0x004fc80000000000 */
[----:B------:R-:W-:-:S07]  /*1860*/  LOP3.LUT R10, R10, R3, RZ, 0x3c, !PT ;  /* 0x000000030a0a7212 */ /* 0x000fce00078e3cff */
.L_x_23:
[----:B------:R-:W-:Y:S01]  /*1870*/  UMOV UR6, 0x400 ;  /* 0x0000040000067882 */ /* 0x000fe20000000000 */
[----:B------:R-:W-:Y:S01]  /*1880*/  LEA.HI R3, R21, R21, RZ, 0x1 ;  /* 0x0000001515037211 */ /* 0x000fe200078f08ff */
[----:B-1----:R-:W-:Y:S01]  /*1890*/  ULEA UR6, UR37, UR6, 0x18 ;  /* 0x0000000625067291 */ /* 0x002fe2000f8ec0ff */
[----:B------:R-:W-:Y:S01]  /*18a0*/  SHF.L.U32 R2, R15, 0x1f, RZ ;  /* 0x0000001f0f027819 */ /* 0x000fe200000006ff */
[----:B------:R-:W-:Y:S01]  /*18b0*/  UISETP.GE.U32.AND UP0, UPT, UR4, 0x3f, UPT ;  /* 0x0000003f0400788c */ /* 0x000fe2000bf06070 */
[----:B------:R-:W-:Y:S01]  /*18c0*/  R2UR UR35, R16 ;  /* 0x00000000102372ca */ /* 0x000fe200000e0000 */
[----:B------:R-:W-:Y:S01]  /*18d0*/  ULEA UR8, UR23, UR6, 0x3 ;  /* 0x0000000617087291 */ /* 0x000fe2000f8e18ff */
[----:B------:R-:W-:Y:S01]  /*18e0*/  IMAD.SHL.U32 R3, R3, 0x40, RZ ;  /* 0x0000004003037824 */ /* 0x000fe200078e00ff */
[----:B------:R-:W-:Y:S01]  /*18f0*/  R2UR UR11, R17 ;  /* 0x00000000110b72ca */ /* 0x000fe200000e0000 */
[----:B------:R-:W-:-:S03]  /*1900*/  UMOV UR25, URZ ;  /* 0x000000ff00197c82 */ /* 0x000fc60008000000 */
[----:B------:R-:W-:-:S03]  /*1910*/  LOP3.LUT R3, R3, 0xffffff80, RZ, 0xc0, !PT ;  /* 0xffffff8003037812 */ /* 0x000fc600078ec0ff */
[----:B------:R1:W2:Y:S01]  /*1920*/  SYNCS.PHASECHK.TRANS64.TRYWAIT P0, [UR8+0x20], R2 ;  /* 0x00002002ff0075a7 */ /* 0x0002a20008001108 */
[----:B------:R-:W-:Y:S02]  /*1930*/  R2UR UR9, R3 ;  /* 0x00000000030972ca */ /* 0x000fe400000e0000 */
[----:B------:R-:W-:-:S11]  /*1940*/  R2UR UR8, R20 ;  /* 0x00000000140872ca */ /* 0x000fd600000e0000 */
[----:B------:R-:W-:Y:S02]  /*1950*/  ULOP3.LUT UR35, UR9, 0x40, UR35, 0xf8, !UPT ;  /* 0x0000004009237892 */ /* 0x000fe4000f8ef823 */
[----:B------:R-:W-:Y:S01]  /*1960*/  ULEA UR11, UR8, UR11, 0x8 ;  /* 0x0000000b080b7291 */ /* 0x000fe2000f8e40ff */
[----:B------:R-:W-:Y:S11]  /*1970*/  BRA.U !UP0, `(.L_x_25) ;  /* 0x0000000108c07547 */ /* 0x000ff6000b800000 */
[----:B------:R-:W-:Y:S01]  /*1980*/  UMOV UR16, UR21 ;  /* 0x0000001500107c82 */ /* 0x000fe20008000000 */
[----:B------:R-:W-:Y:S01]  /*1990*/  UMOV UR17, UR23 ;  /* 0x0000001700117c82 */ /* 0x000fe20008000000 */
[----:B------:R-:W-:-:S05]  /*19a0*/  UMOV UR34, URZ ;  /* 0x000000ff00227c82 */ /* 0x000fca0008000000 */
.L_x_31:
[----:B------:R-:W-:Y:S01]  /*19b0*/  ULEA UR33, UR17, UR6, 0x3 ;  /* 0x0000000611217291 */ /* 0x000fe2000f8e18ff */
[----:B------:R-:W-:Y:S01]  /*19c0*/  @P5 MOV R3, 0x3000 ;  /* 0x0000300000035802 */ /* 0x000fe20000000f00 */
[----:B-12-4-:R-:W-:Y:S10]  /*19d0*/  @P0 BRA `(.L_x_26) ;  /* 0x00000000000c0947 */ /* 0x016ff40003800000 */
[----:B------:R-:W-:-:S04]  /*19e0*/  SHF.L.U32 R5, R15, 0x1f, RZ ;  /* 0x0000001f0f057819 */ /* 0x000fc800000006ff */
[----:B------:R-:W2:Y:S02]  /*19f0*/  SYNCS.PHASECHK.TRANS64.TRYWAIT P0, [UR33+0x20], R5 ;  /* 0x00002005ff0075a7 */ /* 0x000ea40008001121 */
[----:B--2---:R-:W-:Y:S05]  /*1a00*/  @!P0 BRA `(.L_x_27) ;  /* 0x0000007c00c88947 */ /* 0x004fea0003800000 */
.L_x_26:
[----:B------:R2:W-:Y:S01]  /*1a10*/  @P5 SYNCS.ARRIVE.TRANS64 RZ, [UR33], R3 ;  /* 0x00000003ffff59a7 */ /* 0x0005e20008000021 */
[----:B------:R-:W-:Y:S02]  /*1a20*/  ULOP3.LUT UR8, UR22, 0x2, URZ, 0xfc, !UPT ;  /* 0x0000000216087892 */ /* 0x000fe4000f8efcff */
[----:B------:R-:W-:Y:S02]  /*1a30*/  UIADD3 UR16, UPT, UPT, UR16, 0x1, URZ ;  /* 0x0000000110107890 */ /* 0x000fe4000fffe0ff */
[----:B------:R-:W-:Y:S02]  /*1a40*/  UISETP.NE.AND UP0, UPT, UR8, 0x2, UPT ;  /* 0x000000020800788c */ /* 0x000fe4000bf05270 */
[----:B------:R-:W-:-:S07]  /*1a50*/  UISETP.NE.AND UP2, UPT, UR16, 0x1, UPT ;  /* 0x000000011000788c */ /* 0x000fce000bf45270 */
[----:B------:R-:W-:Y:S05]  /*1a60*/  BRA.U UP0, `(.L_x_28) ;  /* 0x0000000100047547 */ /* 0x000fea000b800000 */
[----:B------:R-:W-:Y:S05]  /*1a70*/  BPT.TRAP 0x1 ;  /* 0x000000040000795c */ /* 0x000fea0000300000 */
.L_x_28:
[----:B------:R-:W-:Y:S04]  /*1a80*/  BSSY.RECONVERGENT B0, `(.L_x_29) ;  /* 0x0000003000007945 */ /* 0x000fe80003800200 */
[----:B------:R-:W-:Y:S05]  /*1a90*/  @!P4 BRA `(.L_x_30) ;  /* 0x000000000004c947 */ /* 0x000fea0003800000 */
[----:B------:R-:W-:Y:S05]  /*1aa0*/  BPT.TRAP 0x1 ;  /* 0x000000040000795c */ /* 0x000fea0000300000 */
.L_x_30:
[----:B------:R-:W-:Y:S05]  /*1ab0*/  BSYNC.RECONVERGENT B0 ;  /* 0x0000000000007941 */ /* 0x000fea0003800200 */
.L_x_29:
[----:B------:R-:W-:Y:S02]  /*1ac0*/  UIADD3 UR23, UPT, UPT, UR17, 0x1, URZ ;  /* 0x0000000111177890 */ /* 0x000fe4000fffe0ff */
[----:B------:R-:W-:Y:S02]  /*1ad0*/  ULEA UR32, UR17, UR6, 0xb ;  /* 0x0000000611207291 */ /* 0x000fe4000f8e58ff */
[----:B------:R-:W-:Y:S02]  /*1ae0*/  UISETP.NE.AND UP0, UPT, UR23, 0x4, UPT ;  /* 0x000000041700788c */ /* 0x000fe4000bf05270 */
[----:B------:R-:W-:Y:S02]  /*1af0*/  UIADD3 UR28, UP1, UPT, UR14, 0x80, URZ ;  /* 0x000000800e1c7890 */ /* 0x000fe4000ff3e0ff */
[----:B------:R-:W-:Y:S02]  /*1b00*/  USEL UR9, URZ, 0x1, UP0 ;  /* 0x00000001ff097887 */ /* 0x000fe40008000000 */
[----:B------:R-:W-:-:S02]  /*1b10*/  USEL UR23, UR23, URZ, UP0 ;  /* 0x000000ff17177287 */ /* 0x000fc40008000000 */
[----:B------:R-:W-:Y:S02]  /*1b20*/  UIADD3 UR26, UP0, UPT, UR14, 0x180, URZ ;  /* 0x000001800e1a7890 */ /* 0x000fe4000ff1e0ff */
[----:B------:R-:W-:Y:S01]  /*1b30*/  ULEA UR8, UR23, UR6, 0x3 ;  /* 0x0000000617087291 */ /* 0x000fe2000f8e18ff */
[----:B------:R-:W-:Y:S01]  /*1b40*/  LOP3.LUT R15, R15, UR9, RZ, 0x3c, !PT ;  /* 0x000000090f0f7c12 */ /* 0x000fe2000f8e3cff */
[----:B------:R-:W-:Y:S02]  /*1b50*/  ULOP3.LUT UR33, UR33, 0xfefffff8, URZ, 0xc0, !UPT ;  /* 0xfefffff821217892 */ /* 0x000fe4000f8ec0ff */
[----:B------:R-:W-:Y:S01]  /*1b60*/  UIADD3.X UR29, UPT, UPT, URZ, UR15, URZ, UP1, !UPT ;  /* 0x0000000fff1d7290 */ /* 0x000fe20008ffe4ff */
[----:B-1----:R-:W-:Y:S01]  /*1b70*/  SHF.L.U32 R2, R15, 0x1f, RZ ;  /* 0x0000001f0f027819 */ /* 0x002fe200000006ff */
[----:B------:R-:W-:Y:S02]  /*1b80*/  UIADD3 UR32, UPT, UPT, UR32, 0x6300, URZ ;  /* 0x0000630020207890 */ /* 0x000fe4000fffe0ff */
[----:B------:R-:W-:Y:S01]  /*1b90*/  UIADD3.X UR27, UPT, UPT, URZ, UR15, URZ, UP0, !UPT ;  /* 0x0000000fff1b7290 */ /* 0x000fe200087fe4ff */
[----:B------:R4:W1:Y:S01]  /*1ba0*/  SYNCS.PHASECHK.TRANS64.TRYWAIT P0, [UR8+0x20], R2 ;  /* 0x00002002ff0075a7 */ /* 0x0008620008001108 */
[----:B------:R-:W-:Y:S01]  /*1bb0*/  ULEA UR8, UR17, UR6, 0xc ;  /* 0x0000000611087291 */ /* 0x000fe2000f8e60ff */
[----:B------:R-:W-:Y:S01]  /*1bc0*/  UMOV UR18, 0x0 ;  /* 0x0000000000127882 */ /* 0x000fe20000000000 */
[----:B------:R-:W-:-:S02]  /*1bd0*/  UMOV UR19, 0x10000000 ;  /* 0x1000000000137882 */ /* 0x000fc40000000000 */
[----:B------:R-:W-:Y:S01]  /*1be0*/  UIADD3 UR8, UPT, UPT, UR8, 0x8300, URZ ;  /* 0x0000830008087890 */ /* 0x000fe2000fffe0ff */
[----:B------:R2:W-:Y:S01]  /*1bf0*/  UTMALDG.3D.2CTA [UR32], [UR28], desc[UR18] ;  /* 0x000012201c0075b4 */ /* 0x0005e20008211000 */
[----:B------:R-:W-:Y:S01]  /*1c00*/  UMOV UR10, UR34 ;  /* 0x00000022000a7c82 */ /* 0x000fe20008000000 */
[----:B------:R-:W-:Y:S01]  /*1c10*/  UMOV UR12, UR36 ;  /* 0x00000024000c7c82 */ /* 0x000fe20008000000 */
[----:B------:R-:W-:Y:S01]  /*1c20*/  UMOV UR9, UR33 ;  /* 0x0000002100097c82 */ /* 0x000fe20008000000 */
[----:B------:R-:W-:Y:S01]  /*1c30*/  UMOV UR25, UR13 ;  /* 0x0000000d00197c82 */ /* 0x000fe20008000000 */
[----:B------:R-:W-:-:S03]  /*1c40*/  UMOV UR17, UR23 ;  /* 0x0000001700117c82 */ /* 0x000fc60008000000 */
[----:B------:R4:W-:Y:S01]  /*1c50*/  UTMALDG.3D.2CTA [UR8], [UR26], desc[UR18] ;  /* 0x000012081a0075b4 */ /* 0x0009e20008211000 */
[----:B--2---:R-:W-:Y:S01]  /*1c60*/  UIADD3 UR34, UPT, UPT, UR34, 0x20, URZ ;  /* 0x0000002022227890 */ /* 0x004fe2000fffe0ff */
[----:B------:R-:W-:Y:S11]  /*1c70*/  BRA.U UP2, `(.L_x_31) ;  /* 0xfffffffd024c7547 */ /* 0x000ff6000b83ffff */
.L_x_25:
[----:B----4-:R-:W-:Y:S01]  /*1c80*/  ULEA UR8, UR23, UR6, 0x3 ;  /* 0x0000000617087291 */ /* 0x010fe2000f8e18ff */
[----:B-1----:R-:W-:Y:S01]  /*1c90*/  SHF.L.U32 R2, R15, 0x1f, RZ ;  /* 0x0000001f0f027819 */ /* 0x002fe200000006ff */
[----:B------:R-:W-:Y:S01]  /*1ca0*/  @!P1 SYNCS.ARRIVE.TRANS64.A1T0 RZ, [UR6+0x88], RZ ;  /* 0x000088ffffff99a7 */ /* 0x000fe20008100006 */
[----:B------:R-:W-:-:S06]  /*1cb0*/  UISETP.GT.AND UP0, UPT, UR7, UR5, UPT ;  /* 0x000000050700728c */ /* 0x000fcc000bf04270 */
[----:B--2---:R1:W2:Y:S03]  /*1cc0*/  SYNCS.PHASECHK.TRANS64.TRYWAIT P0, [UR8+0x20], R2 ;  /* 0x00002002ff0075a7 */ /* 0x0042a60008001108 */
[----:B------:R-:W-:Y:S05]  /*1cd0*/  BRA.U !UP0, `(.L_x_32) ;  /* 0x0000000108c07547 */ /* 0x000fea000b800000 */
[----:B------:R-:W-:Y:S01]  /*1ce0*/  UIADD3 UR26, UPT, UPT, UR24, UR25, URZ ;  /* 0x00000019181a7290 */ /* 0x000fe2000fffe0ff */
[----:B------:R-:W-:-:S11]  /*1cf0*/  UMOV UR27, UR23 ;  /* 0x00000017001b7c82 */ /* 0x000fd60008000000 */
.L_x_38:
[----:B------:R-:W-:Y:S01]  /*1d00*/  ULEA UR17, UR27, UR6, 0x3 ;  /* 0x000000061b117291 */ /* 0x000fe2000f8e18ff */
[----:B--2---:R-:W-:Y:S01]  /*1d10*/  @P5 MOV R3, 0x3000 ;  /* 0x0000300000035802 */ /* 0x004fe20000000f00 */
[----:B-12---:R-:W-:Y:S10]  /*1d20*/  @P0 BRA `(.L_x_33) ;  /* 0x00000000000c0947 */ /* 0x006ff40003800000 */
[----:B------:R-:W-:-:S04]  /*1d30*/  SHF.L.U32 R5, R15, 0x1f, RZ ;  /* 0x0000001f0f057819 */ /* 0x000fc800000006ff */
[----:B------:R-:W2:Y:S02]  /*1d40*/  SYNCS.PHASECHK.TRANS64.TRYWAIT P0, [UR17+0x20], R5 ;  /* 0x00002005ff0075a7 */ /* 0x000ea40008001111 */
[----:B--2---:R-:W-:Y:S05]  /*1d50*/  @!P0 BRA `(.L_x_34) ;  /* 0x0000007c000c8947 */ /* 0x004fea0003800000 */
.L_x_33:
[----:B------:R2:W-:Y:S01]  /*1d60*/  @P5 SYNCS.ARRIVE.TRANS64 RZ, [UR17], R3 ;  /* 0x00000003ffff59a7 */ /* 0x0005e20008000011 */
[----:B------:R-:W-:-:S04]  /*1d70*/  ULOP3.LUT UR8, UR22, 0x2, URZ, 0xfc, !UPT ;  /* 0x0000000216087892 */ /* 0x000fc8000f8efcff */
[----:B------:R-:W-:-:S09]  /*1d80*/  UISETP.NE.AND UP0, UPT, UR8, 0x2, UPT ;  /* 0x000000020800788c */ /* 0x000fd2000bf05270 */
[----:B------:R-:W-:Y:S05]  /*1d90*/  BRA.U UP0, `(.L_x_35) ;  /* 0x0000000100047547 */ /* 0x000fea000b800000 */
[----:B------:R-:W-:Y:S05]  /*1da0*/  BPT.TRAP 0x1 ;  /* 0x000000040000795c */ /* 0x000fea0000300000 */
.L_x_35:
[----:B------:R-:W-:Y:S04]  /*1db0*/  BSSY.RECONVERGENT B0, `(.L_x_36) ;  /* 0x0000003000007945 */ /* 0x000fe80003800200 */
[----:B------:R-:W-:Y:S05]  /*1dc0*/  @!P4 BRA `(.L_x_37) ;  /* 0x000000000004c947 */ /* 0x000fea0003800000 */
[----:B------:R-:W-:Y:S05]  /*1dd0*/  BPT.TRAP 0x1 ;  /* 0x000000040000795c */ /* 0x000fea0000300000 */
.L_x_37:
[----:B------:R-:W-:Y:S05]  /*1de0*/  BSYNC.RECONVERGENT B0 ;  /* 0x0000000000007941 */ /* 0x000fea0003800200 */
.L_x_36:
        /* <DEDUP_REMOVED lines=9> */
[----:B------:R-:W-:Y:S02]  /*1e80*/  USHF.L.U32 UR18, UR25, 0x5, URZ ;  /* 0x0000000519127899 */ /* 0x000fe400080006ff */
[----:B------:R-:W-:Y:S01]  /*1e90*/  ULOP3.LUT UR17, UR17, 0xfefffff8, URZ, 0xc0, !UPT ;  /* 0xfefffff811117892 */ /* 0x000fe2000f8ec0ff */
[----:B-1----:R-:W-:Y:S01]  /*1ea0*/  SHF.L.U32 R2, R15, 0x1f, RZ ;  /* 0x0000001f0f027819 */ /* 0x002fe200000006ff */
[----:B------:R-:W-:Y:S02]  /*1eb0*/  UIADD3 UR16, UPT, UPT, UR16, 0x6300, URZ ;  /* 0x0000630010107890 */ /* 0x000fe4000fffe0ff */
[----:B------:R-:W-:Y:S01]  /*1ec0*/  UIADD3.X UR33, UPT, UPT, URZ, UR15, URZ, UP1, !UPT ;  /* 0x0000000fff217290 */ /* 0x000fe20008ffe4ff */
[----:B------:R4:W1:Y:S01]  /*1ed0*/  SYNCS.PHASECHK.TRANS64.TRYWAIT P0, [UR8+0x20], R2 ;  /* 0x00002002ff0075a7 */ /* 0x0008620008001108 */
[----:B------:R-:W-:-:S02]  /*1ee0*/  ULEA UR8, UR27, UR6, 0xc ;  /* 0x000000061b087291 */ /* 0x000fc4000f8e60ff */
[----:B------:R-:W-:Y:S02]  /*1ef0*/  UIADD3.X UR31, UPT, UPT, URZ, UR15, URZ, UP0, !UPT ;  /* 0x0000000fff1f7290 */ /* 0x000fe400087fe4ff */
[----:B------:R-:W-:Y:S01]  /*1f00*/  UIADD3 UR8, UPT, UPT, UR8, 0x8300, URZ ;  /* 0x0000830008087890 */ /* 0x000fe2000fffe0ff */
[----:B------:R-:W-:Y:S01]  /*1f10*/  UMOV UR28, 0x0 ;  /* 0x00000000001c7882 */ /* 0x000fe20000000000 */
[----:B------:R-:W-:Y:S01]  /*1f20*/  UMOV UR29, 0x10000000 ;  /* 0x10000000001d7882 */ /* 0x000fe20000000000 */
[----:B------:R-:W-:Y:S01]  /*1f30*/  UMOV UR19, UR35 ;  /* 0x0000002300137c82 */ /* 0x000fe20008000000 */
[----:B------:R-:W-:Y:S01]  /*1f40*/  UMOV UR20, UR36 ;  /* 0x0000002400147c82 */ /* 0x000fe20008000000 */
[----:B------:R-:W-:Y:S01]  /*1f50*/  UMOV UR12, UR36 ;  /* 0x00000024000c7c82 */ /* 0x000fe20008000000 */
[----:B------:R-:W-:Y:S01]  /*1f60*/  UMOV UR9, UR17 ;  /* 0x0000001100097c82 */ /* 0x000fe20008000000 */
[----:B------:R-:W-:Y:S01]  /*1f70*/  UMOV UR10, UR18 ;  /* 0x00000012000a7c82 */ /* 0x000fe20008000000 */
[----:B------:R4:W-:Y:S01]  /*1f80*/  UTMALDG.3D.2CTA [UR16], [UR32], desc[UR28] ;  /* 0x00001c10200075b4 */ /* 0x0009e20008211000 */
[----:B------:R-:W-:Y:S01]  /*1f90*/  UIADD3 UR25, UPT, UPT, UR25, 0x1, URZ ;  /* 0x0000000119197890 */ /* 0x000fe2000fffe0ff */
[----:B------:R-:W-:-:S03]  /*1fa0*/  UMOV UR27, UR23 ;  /* 0x00000017001b7c82 */ /* 0x000fc60008000000 */
[----:B------:R-:W-:Y:S01]  /*1fb0*/  UISETP.NE.AND UP0, UPT, UR25, UR26, UPT ;  /* 0x0000001a1900728c */ /* 0x000fe2000bf05270 */
[----:B------:R4:W-:Y:S08]  /*1fc0*/  UTMALDG.3D.2CTA [UR8], [UR30], desc[UR28] ;  /* 0x00001c081e0075b4 */ /* 0x0009f00008211000 */
[----:B----4-:R-:W-:Y:S05]  /*1fd0*/  BRA.U UP0, `(.L_x_38) ;  /* 0xfffffffd00487547 */ /* 0x010fea000b83ffff */
.L_x_32:
[C---:B-1----:R-:W-:Y:S01]  /*1fe0*/  LEA R2, R14.reuse, UR6, 0x3 ;  /* 0x000000060e027c11 */ /* 0x042fe2000f8e18ff */
[----:B------:R-:W-:Y:S01]  /*1ff0*/  NOP ;  /* 0x0000000000007918 */ /* 0x000fe20000000000 */
[----:B--2---:R-:W-:Y:S02]  /*2000*/  SHF.L.U32 R3, R13, 0x1f, RZ ;  /* 0x0000001f0d037819 */ /* 0x004fe400000006ff */
[----:B------:R-:W-:Y:S02]  /*2010*/  LEA R4, R14, UR6, 0x4 ;  /* 0x000000060e047c11 */ /* 0x000fe4000f8e20ff */
[----:B------:R-:W1:Y:S02]  /*2020*/  SYNCS.PHASECHK.TRANS64.TRYWAIT P0, [R2+URZ+0x90], R3 ;  /* 0x00009003020075a7 */ /* 0x000e6400080011ff */
[----:B-1----:R-:W-:Y:S05]  /*2030*/  @!P0 BRA `(.L_x_39) ;  /* 0x00000078006c8947 */ /* 0x002fea0003800000 */
.L_x_146:
[----:B------:R-:W2:Y:S01]  /*2040*/  LDS.128 R4, [R4+0x120] ;  /* 0x0001200004047984 */ /* 0x000ea20000000c00 */
[----:B------:R-:W-:Y:S01]  /*2050*/  ISETP.GE.AND P0, PT, R40, 0x1, PT ;  /* 0x000000012800780c */ /* 0x000fe20003f06270 */
[----:B-1----:R-:W-:Y:S01]  /*2060*/  VIADD R2, R2, 0xa0 ;  /* 0x000000a002027836 */ /* 0x002fe20000000000 */
[----:B------:R-:W-:Y:S01]  /*2070*/  @!PT LDS RZ, [RZ] ;  /* 0x00000000fffff984 */ /* 0x000fe20000000800 */
[----:B------:R-:W-:Y:S01]  /*2080*/  @!PT LDS RZ, [RZ] ;  /* 0x00000000fffff984 */ /* 0x000fe20000000800 */
[----:B------:R-:W-:Y:S01]  /*2090*/  @!PT LDS RZ, [RZ] ;  /* 0x00000000fffff984 */ /* 0x000fe20000000800 */
[----:B------:R-:W-:Y:S01]  /*20a0*/  @!PT LDS RZ, [RZ] ;  /* 0x00000000fffff984 */ /* 0x000fe20000000800 */
[----:B------:R1:W-:Y:S06]  /*20b0*/  MEMBAR.ALL.CTA ;  /* 0x0000000000007992 */ /* 0x0003ec0000008000 */
[----:B-1----:R-:W1:Y:S01]  /*20c0*/  FENCE.VIEW.ASYNC.S ;  /* 0x00000000000073c6 */ /* 0x002e620000000000 */
[----:B------:R-:W-:-:S04]  /*20d0*/  PRMT R2, RZ, 0x654, R2 ;  /* 0x00000654ff027816 */ /* 0x000fc80000000002 */
[----:B-1----:R1:W-:Y:S01]  /*20e0*/  SYNCS.ARRIVE.TRANS64.RED.A1T0 RZ, [R2+URZ], RZ ;  /* 0x000000ff02ff79a7 */ /* 0x0023e200081004ff */
[----:B--2---:R-:W-:-:S13]  /*20f0*/  LOP3.LUT P2, RZ, R6, 0x1, RZ, 0xc0, !PT ;  /* 0x0000000106ff7812 */ /* 0x004fda000784c0ff */
[----:B------:R-:W-:Y:S01]  /*2100*/  @P2 SHF.R.U32.HI R3, RZ, 0x10, R5 ;  /* 0x00000010ff032819 */ /* 0x000fe20000011605 */
[----:B------:R-:W-:Y:S01]  /*2110*/  VOTEU.ANY UP0, P2 ;  /* 0x0000000000ff7886 */ /* 0x000fe20001000100 */
[----:B------:R-:W-:Y:S02]  /*2120*/  @P2 MOV R11, R4 ;  /* 0x00000004000b2202 */ /* 0x000fe40000000f00 */
[----:B------:R-:W-:Y:S02]  /*2130*/  @P2 R2UR.BROADCAST UR8, R3 ;  /* 0x00000000030822ca */ /* 0x000fe400008e0000 */
[----:B------:R-:W-:-:S11]  /*2140*/  @P2 LOP3.LUT R8, R5, 0xffff, RZ, 0xc0, !PT ;  /* 0x0000ffff05082812 */ /* 0x000fd600078ec0ff */
[----:B------:R-:W-:Y:S01]  /*2150*/  @UP0 UMOV UR36, UR8 ;  /* 0x0000000800240c82 */ /* 0x000fe20008000000 */
[----:B-1----:R-:W-:Y:S05]  /*2160*/  @!P0 BRA `(.L_x_40) ;  /* 0x0000000000b88947 */ /* 0x002fea0003800000 */
[----:B------:R-:W3:Y:S01]  /*2170*/  LDC.64 R4, c[0x0][0xb18] ;  /* 0x0002c600ff047b82 */ /* 0x000ee20000000a00 */
[----:B------:R-:W-:-:S07]  /*2180*/  ISETP.NE.AND P3, PT, R40, 0x1, PT ;  /* 0x000000012800780c */ /* 0x000fce0003f65270 */
[----:B------:R-:W1:Y:S08]  /*2190*/  LDC.64 R6, c[0x0][0xb10] ;  /* 0x0002c400ff067b82 */ /* 0x000e700000000a00 */
[----:B------:R-:W2:Y:S08]  /*21a0*/  LDC R18, c[0x0][0xb20] ;  /* 0x0002c800ff127b82 */ /* 0x000eb00000000800 */
[----:B------:R-:W4:Y:S01]  /*21b0*/  LDC R20, c[0x0][0xb0c] ;  /* 0x0002c300ff147b82 */ /* 0x000f220000000800 */
[----:B---3--:R-:W-:Y:S01]  /*21c0*/  IMAD.HI.U32 R19, R0, R5, RZ ;  /* 0x0000000500137227 */ /* 0x008fe200078e00ff */
[----:B------:R-:W-:-:S03]  /*21d0*/  ISETP.NE.AND P0, PT, R4, 0x1, PT ;  /* 0x000000010400780c */ /* 0x000fc60003f05270 */
[----:B------:R-:W-:-:S03]  /*21e0*/  IMAD.HI.U32 R5, R8, R5, RZ ;  /* 0x0000000508057227 */ /* 0x000fc600078e00ff */
[----:B------:R-:W3:Y:S01]  /*21f0*/  LDC.64 R2, c[0x0][0xb28] ;  /* 0x0002ca00ff027b82 */ /* 0x000ee20000000a00 */
[----:B-1----:R-:W-:-:S04]  /*2200*/  IMAD.HI.U32 R22, R9, R6, RZ ;  /* 0x0000000609167227 */ /* 0x002fc800078e00ff */
[----:B------:R-:W-:Y:S01]  /*2210*/  IMAD.HI.U32 R24, R11, R6, RZ ;  /* 0x000000060b187227 */ /* 0x000fe200078e00ff */
[----:B------:R-:W-:Y:S02]  /*2220*/  SHF.R.U32.HI R22, RZ, R7, R22 ;  /* 0x00000007ff167219 */ /* 0x000fe40000011616 */
[-C--:B--2---:R-:W-:Y:S02]  /*2230*/  SHF.R.U32.HI R19, RZ, R18.reuse, R19 ;  /* 0x00000012ff137219 */ /* 0x084fe40000011613 */
[----:B------:R-:W-:Y:S02]  /*2240*/  SHF.R.U32.HI R5, RZ, R18, R5 ;  /* 0x00000012ff057219 */ /* 0x000fe40000011605 */
[----:B------:R-:W-:Y:S02]  /*2250*/  SEL R19, R0, R19, !P0 ;  /* 0x0000001300137207 */ /* 0x000fe40004000000 */
[----:B------:R-:W-:Y:S02]  /*2260*/  SHF.R.U32.HI R24, RZ, R7, R24 ;  /* 0x00000007ff187219 */ /* 0x000fe40000011618 */
[----:B----4-:R-:W-:-:S02]  /*2270*/  ISETP.NE.AND P1, PT, R20, 0x1, PT ;  /* 0x000000011400780c */ /* 0x010fc40003f25270 */
[----:B------:R-:W-:Y:S02]  /*2280*/  SEL R5, R8, R5, !P0 ;  /* 0x0000000508057207 */ /* 0x000fe40004000000 */
[----:B------:R-:W-:Y:S02]  /*2290*/  SEL R21, R9, R22, !P1 ;  /* 0x0000001609157207 */ /* 0x000fe40004800000 */
[----:B------:R-:W-:Y:S01]  /*22a0*/  SEL R7, R11, R24, !P1 ;  /* 0x000000180b077207 */ /* 0x000fe20004800000 */
[----:B---3--:R-:W-:-:S04]  /*22b0*/  IMAD.HI.U32 R22, R19, R2, RZ ;  /* 0x0000000213167227 */ /* 0x008fc800078e00ff */
[----:B------:R-:W-:Y:S01]  /*22c0*/  IMAD.HI.U32 R6, R21, R2, RZ ;  /* 0x0000000215067227 */ /* 0x000fe200078e00ff */
[----:B------:R-:W-:-:S04]  /*22d0*/  @P3 SHF.R.U32.HI R19, RZ, R3, R22 ;  /* 0x00000003ff133219 */ /* 0x000fc80000011616 */
[----:B------:R-:W-:Y:S01]  /*22e0*/  @P3 SHF.R.U32.HI R21, RZ, R3, R6 ;  /* 0x00000003ff153219 */ /* 0x000fe20000011606 */
[----:B------:R-:W-:-:S04]  /*22f0*/  IMAD R19, R40, R19, RZ ;  /* 0x0000001328137224 */ /* 0x000fc800078e02ff */
[----:B------:R-:W-:Y:S01]  /*2300*/  IMAD R6, R40, R21, RZ ;  /* 0x0000001528067224 */ /* 0x000fe200078e02ff */
[C---:B------:R-:W-:Y:S02]  /*2310*/  ISETP.GE.AND P0, PT, R5.reuse, R19, PT ;  /* 0x000000130500720c */ /* 0x040fe40003f06270 */
[----:B------:R-:W-:Y:S02]  /*2320*/  IADD3 R19, PT, PT, -R5, RZ, RZ ;  /* 0x000000ff05137210 */ /* 0x000fe40007ffe1ff */
[----:B------:R-:W-:Y:S01]  /*2330*/  ISETP.GE.OR P0, PT, R7, R6, P0 ;  /* 0x000000060700720c */ /* 0x000fe20000706670 */
[----:B------:R-:W-:-:S04]  /*2340*/  IMAD.HI.U32 R6, R5, R2, RZ ;  /* 0x0000000205067227 */ /* 0x000fc800078e00ff */
[----:B------:R-:W-:Y:S01]  /*2350*/  IMAD R8, R4, R19, R8 ;  /* 0x0000001304087224 */ /* 0x000fe200078e0208 */
[----:B------:R-:W-:-:S04]  /*2360*/  SHF.R.U32.HI R6, RZ, R3, R6 ;  /* 0x00000003ff067219 */ /* 0x000fc80000011606 */
[----:B------:R-:W-:-:S03]  /*2370*/  SEL R6, R5, R6, !P3 ;  /* 0x0000000605067207 */ /* 0x000fc60005800000 */
[----:B------:R-:W-:-:S04]  /*2380*/  @!P0 IMAD.HI.U32 R18, R7, R2, RZ ;  /* 0x0000000207128227 */ /* 0x000fc800078e00ff */
[----:B------:R-:W-:Y:S01]  /*2390*/  IMAD.MOV R2, RZ, RZ, -R6 ;  /* 0x000000ffff027224 */ /* 0x000fe200078e0a06 */
[----:B------:R-:W-:-:S03]  /*23a0*/  @!P0 SHF.R.U32.HI R18, RZ, R3, R18 ;  /* 0x00000003ff128219 */ /* 0x000fc60000011612 */
[----:B------:R-:W-:Y:S01]  /*23b0*/  IMAD R2, R40, R2, R5 ;  /* 0x0000000228027224 */ /* 0x000fe200078e0205 */
        /* <DEDUP_REMOVED lines=9> */
.L_x_40:
[----:B------:R-:W1:Y:S02]  /*2450*/  LDCU UR8, c[0x0][0xb30] ;  /* 0x00016600ff0877ac */ /* 0x000e640008000800 */
[----:B-1----:R-:W-:-:S09]  /*2460*/  UISETP.NE.AND UP0, UPT, UR8, 0x1, UPT ;  /* 0x000000010800788c */ /* 0x002fd2000bf05270 */
[----:B------:R-:W-:Y:S05]  /*2470*/  BRA.U UP0, `(.L_x_41) ;  /* 0x0000000100407547 */ /* 0x000fea000b800000 */
[----:B------:R-:W1:Y:S08]  /*2480*/  LDC.64 R4, c[0x0][0xb10] ;  /* 0x0002c400ff047b82 */ /* 0x000e700000000a00 */
[----:B------:R-:W2:Y:S08]  /*2490*/  LDC.64 R2, c[0x0][0xb18] ;  /* 0x0002c600ff027b82 */ /* 0x000eb00000000a00 */
[----:B------:R-:W4:Y:S08]  /*24a0*/  LDC R6, c[0x0][0xb20] ;  /* 0x0002c800ff067b82 */ /* 0x000f300000000800 */
[----:B------:R-:W3:Y:S01]  /*24b0*/  LDC R18, c[0x0][0xb0c] ;  /* 0x0002c300ff127b82 */ /* 0x000ee20000000800 */
[----:B-1----:R-:W-:-:S05]  /*24c0*/  IMAD.HI.U32 R4, R11, R4, RZ ;  /* 0x000000040b047227 */ /* 0x002fca00078e00ff */
[----:B------:R-:W-:Y:S01]  /*24d0*/  SHF.R.U32.HI R4, RZ, R5, R4 ;  /* 0x00000005ff047219 */ /* 0x000fe20000011604 */
[----:B--2---:R-:W-:Y:S01]  /*24e0*/  IMAD.HI.U32 R3, R8, R3, RZ ;  /* 0x0000000308037227 */ /* 0x004fe200078e00ff */
[----:B------:R-:W-:-:S04]  /*24f0*/  ISETP.NE.AND P0, PT, R2, 0x1, PT ;  /* 0x000000010200780c */ /* 0x000fc80003f05270 */
[----:B----4-:R-:W-:-:S04]  /*2500*/  SHF.R.U32.HI R3, RZ, R6, R3 ;  /* 0x00000006ff037219 */ /* 0x010fc80000011603 */
[----:B------:R-:W-:Y:S02]  /*2510*/  SEL R3, R8, R3, !P0 ;  /* 0x0000000308037207 */ /* 0x000fe40004000000 */
[----:B---3--:R-:W-:-:S04]  /*2520*/  ISETP.NE.AND P1, PT, R18, 0x1, PT ;  /* 0x000000011200780c */ /* 0x008fc80003f25270 */
[----:B------:R-:W-:-:S05]  /*2530*/  SEL R4, R11, R4, !P1 ;  /* 0x000000040b047207 */ /* 0x000fca0004800000 */
[----:B------:R-:W-:Y:S02]  /*2540*/  IMAD.IADD R5, R3, 0x1, -R4 ;  /* 0x0000000103057824 */ /* 0x000fe400078e0a04 */
[----:B------:R-:W-:Y:S02]  /*2550*/  IMAD.IADD R3, R4, 0x1, -R3 ;  /* 0x0000000104037824 */ /* 0x000fe400078e0a03 */
[----:B------:R-:W-:Y:S02]  /*2560*/  IMAD R11, R5, R18, R11 ;  /* 0x00000012050b7224 */ /* 0x000fe400078e020b */
[----:B------:R-:W-:-:S07]  /*2570*/  IMAD R8, R3, R2, R8 ;  /* 0x0000000203087224 */ /* 0x000fce00078e0208 */
.L_x_41:
[----:B------:R-:W-:Y:S01]  /*2580*/  VIADD R14, R14, 0x1 ;  /* 0x000000010e0e7836 */ /* 0x000fe20000000000 */
[----:B------:R-:W-:Y:S01]  /*2590*/  PLOP3.LUT P1, PT, PT, PT, PT, 0x80, 0x8 ;  /* 0x000000000008781c */ /* 0x000fe20003f2f070 */
[----:B------:R-:W-:Y:S02]  /*25a0*/  IMAD.IADD R21, R11, 0x1, R90 ;  /* 0x000000010b157824 */ /* 0x000fe400078e025a */
[----:B------:R-:W-:Y:S01]  /*25b0*/  IMAD.IADD R20, R8, 0x1, R83 ;  /* 0x0000000108147824 */ /* 0x000fe200078e0253 */
[----:B------:R-:W-:-:S04]  /*25c0*/  ISETP.NE.AND P0, PT, R14, 0x2, PT ;  /* 0x000000020e00780c */ /* 0x000fc80003f05270 */
[----:B------:R-:W-:Y:S02]  /*25d0*/  SEL R2, RZ, 0x1, P0 ;  /* 0x00000001ff027807 */ /* 0x000fe40000000000 */
[----:B------:R-:W-:Y:S02]  /*25e0*/  SEL R14, R14, RZ, P0 ;  /* 0x000000ff0e0e7207 */ /* 0x000fe40000000000 */
[----:B------:R-:W-:Y:S01]  /*25f0*/  LOP3.LUT R13, R13, R2, RZ, 0x3c, !PT ;  /* 0x000000020d0d7212 */ /* 0x000fe200078e3cff */
[----:B------:R-:W-:Y:S06]  /*2600*/  @P2 BRA `(.L_x_42) ;  /* 0xfffffff000582947 */ /* 0x000fec000383ffff */
[----:B------:R-:W-:Y:S01]  /*2610*/  UIADD3 UR6, UPT, UPT, UR6, 0x20, URZ ;  /* 0x0000002006067890 */ /* 0x000fe2000fffe0ff */
[----:B------:R-:W-:-:S03]  /*2620*/  SHF.L.U32 R3, R15, 0x1f, RZ ;  /* 0x0000001f0f037819 */ /* 0x000fc600000006ff */
[----:B------:R-:W-:-:S09]  /*2630*/  ULEA UR4, UR23, UR6, 0x3 ;  /* 0x0000000617047291 */ /* 0x000fd2000f8e18ff */
[----:B------:R-:W1:Y:S02]  /*2640*/  SYNCS.PHASECHK.TRANS64.TRYWAIT P0, [UR4], R3 ;  /* 0x00000003ff0075a7 */ /* 0x000e640008001104 */
[----:B-1----:R-:W-:Y:S05]  /*2650*/  @!P0 BRA `(.L_x_43) ;  /* 0x0000007000f88947 */ /* 0x002fea0003800000 */
.L_x_148:
[----:B------:R-:W-:-:S04]  /*2660*/  UIADD3 UR5, UPT, UPT, UR23, 0x1, URZ ;  /* 0x0000000117057890 */ /* 0x000fc8000fffe0ff */
[----:B------:R-:W-:-:S04]  /*2670*/  UISETP.NE.AND UP0, UPT, UR5, 0x4, UPT ;  /* 0x000000040500788c */ /* 0x000fc8000bf05270 */
[----:B------:R-:W-:Y:S02]  /*2680*/  USEL UR7, URZ, 0x1, UP0 ;  /* 0x00000001ff077887 */ /* 0x000fe40008000000 */
[----:B------:R-:W-:-:S04]  /*2690*/  USEL UR5, UR5, URZ, UP0 ;  /* 0x000000ff05057287 */ /* 0x000fc80008000000 */
[----:B------:R-:W-:Y:S01]  /*26a0*/  ULEA UR4, UR5, UR6, 0x3 ;  /* 0x0000000605047291 */ /* 0x000fe2000f8e18ff */
[----:B------:R-:W-:-:S04]  /*26b0*/  LOP3.LUT R2, R15, UR7, RZ, 0x3c, !PT ;  /* 0x000000070f027c12 */ /* 0x000fc8000f8e3cff */
[----:B-1----:R-:W-:-:S04]  /*26c0*/  SHF.L.U32 R3, R2, 0x1f, RZ ;  /* 0x0000001f02037819 */ /* 0x002fc800000006ff */
[----:B------:R-:W1:Y:S02]  /*26d0*/  SYNCS.PHASECHK.TRANS64.TRYWAIT P0, [UR4], R3 ;  /* 0x00000003ff0075a7 */ /* 0x000e640008001104 */
[----:B-1----:R-:W-:Y:S05]  /*26e0*/  @!P0 BRA `(.L_x_44) ;  /* 0x0000007000ec8947 */ /* 0x002fea0003800000 */
.L_x_150:
        /* <DEDUP_REMOVED lines=9> */
.L_x_152:
[----:B------:R-:W-:-:S04]  /*2780*/  UIADD3 UR5, UPT, UPT, UR5, 0x1, URZ ;  /* 0x0000000105057890 */ /* 0x000fc8000fffe0ff */
[----:B------:R-:W-:-:S04]  /*2790*/  UISETP.NE.AND UP0, UPT, UR5, 0x4, UPT ;  /* 0x000000040500788c */ /* 0x000fc8000bf05270 */
[----:B------:R-:W-:Y:S02]  /*27a0*/  USEL UR4, URZ, 0x1, UP0 ;  /* 0x00000001ff047887 */ /* 0x000fe40008000000 */
[----:B------:R-:W-:-:S04]  /*27b0*/  USEL UR5, UR5, URZ, UP0 ;  /* 0x000000ff05057287 */ /* 0x000fc80008000000 */
[----:B------:R-:W-:Y:S01]  /*27c0*/  ULEA UR5, UR5, UR6, 0x3 ;  /* 0x0000000605057291 */ /* 0x000fe2000f8e18ff */
[----:B-1----:R-:W-:-:S04]  /*27d0*/  LOP3.LUT R3, R2, UR4, RZ, 0x3c, !PT ;  /* 0x0000000402037c12 */ /* 0x002fc8000f8e3cff */
[----:B------:R-:W-:Y:S01]  /*27e0*/  SHF.L.U32 R3, R3, 0x1f, RZ ;  /* 0x0000001f03037819 */ /* 0x000fe200000006ff */
[----:B---3--:R-:W-:-:S07]  /*27f0*/  IMAD.U32 R0, RZ, RZ, UR5 ;  /* 0x00000005ff007e24 */ /* 0x008fce000f8e00ff */
.L_x_46:
[----:B-1----:R1:W2:Y:S02]  /*2800*/  SYNCS.PHASECHK.TRANS64.TRYWAIT P0, [R0+URZ], R3 ;  /* 0x00000003000075a7 */ /* 0x0022a400080011ff */
[----:B--2---:R-:W-:Y:S05]  /*2810*/  @!P0 NANOSLEEP.SYNCS 0x989680 ;  /* 0x009896800000895d */ /* 0x004fea0003900000 */
[----:B------:R-:W2:Y:S02]  /*2820*/  @!P0 SYNCS.PHASECHK.TRANS64 P0, [R0+URZ], R3 ;  /* 0x00000003000085a7 */ /* 0x000ea400080010ff */
[----:B--2---:R-:W-:Y:S05]  /*2830*/  @P0 EXIT ;  /* 0x000000000000094d */ /* 0x004fea0003800000 */
[----:B------:R-:W-:Y:S05]  /*2840*/  BRA `(.L_x_46) ;  /* 0xfffffffc00ec7947 */ /* 0x000fea000383ffff */
.L_x_22:
[----:B------:R-:W-:-:S04]  /*2850*/  UISETP.NE.AND UP1, UPT, UR37, URZ, UPT ;  /* 0x000000ff2500728c */ /* 0x000fc8000bf25270 */
[----:B------:R-:W-:-:S09]  /*2860*/  UISETP.NE.OR UP1, UPT, UR10, 0x1, UP1 ;  /* 0x000000010a00788c */ /* 0x000fd20008f25670 */
[----:B------:R-:W-:Y:S05]  /*2870*/  BRA.U UP1, `(.L_x_47) ;  /* 0x00000005014c7547 */ /* 0x000fea000b800000 */
[----:B------:R-:W-:Y:S01]  /*2880*/  HFMA2 R11, -RZ, RZ, 0, 0 ;  /* 0x00000000ff0b7431 */ /* 0x000fe200000001ff */
[----:B------:R-:W-:Y:S01]  /*2890*/  ISETP.GE.U32.AND P2, PT, R10, 0x2, PT ;  /* 0x000000020a00780c */ /* 0x000fe20003f46070 */
[----:B------:R-:W-:Y:S01]  /*28a0*/  IMAD.MOV.U32 R12, RZ, RZ, 0x1 ;  /* 0x00000001ff0c7424 */ /* 0x000fe200078e00ff */
[----:B------:R-:W-:Y:S01]  /*28b0*/  CS2R R8, SRZ ;  /* 0x0000000000087805 */ /* 0x000fe2000001ff00 */
[----:B------:R-:W-:Y:S01]  /*28c0*/  IMAD.MOV.U32 R3, RZ, RZ, RZ ;  /* 0x000000ffff037224 */ /* 0x000fe200078e00ff */
[----:B------:R-:W-:Y:S01]  /*28d0*/  UMOV UR4, 0x400 ;  /* 0x0000040000047882 */ /* 0x000fe20000000000 */
[----:B------:R-:W-:Y:S01]  /*28e0*/  UMOV UR6, URZ ;  /* 0x000000ff00067c82 */ /* 0x000fe20008000000 */
[----:B------:R-:W-:-:S12]  /*28f0*/  ULEA UR37, UR37, UR4, 0x18 ;  /* 0x0000000425257291 */ /* 0x000fd8000f8ec0ff */
.L_x_51:
[----:B------:R-:W-:Y:S02]  /*2900*/  LEA R0, R3, UR37, 0x3 ;  /* 0x0000002503007c11 */ /* 0x000fe4000f8e18ff */
[----:B------:R-:W-:-:S03]  /*2910*/  SHF.L.U32 R5, R8, 0x1f, RZ ;  /* 0x0000001f08057819 */ /* 0x000fc600000006ff */
[----:B------:R-:W-:Y:S01]  /*2920*/  VIADD R4, R0, 0x100 ;  /* 0x0000010000047836 */ /* 0x000fe20000000000 */
[----:B------:R-:W1:Y:S02]  /*2930*/  SYNCS.PHASECHK.TRANS64.TRYWAIT P0, [R0+URZ+0xf0], R5 ;  /* 0x0000f005000075a7 */ /* 0x000e6400080011ff */
[----:B-1----:R-:W-:Y:S05]  /*2940*/  @!P0 BRA `(.L_x_48) ;  /* 0x0000007000848947 */ /* 0x002fea0003800000 */
.L_x_153:
[----:B------:R-:W-:Y:S01]  /*2950*/  ULEA UR5, UR6, UR37, 0x3 ;  /* 0x0000002506057291 */ /* 0x000fe2000f8e18ff */
[----:B------:R-:W-:Y:S01]  /*2960*/  PRMT R4, RZ, 0x654, R4 ;  /* 0x00000654ff047816 */ /* 0x000fe20000000004 */
[----:B-1----:R-:W-:Y:S01]  /*2970*/  @!P2 IMAD.MOV.U32 R5, RZ, RZ, 0x10 ;  /* 0x00000010ff05a424 */ /* 0x002fe200078e00ff */
[----:B------:R-:W-:Y:S01]  /*2980*/  SHF.L.U32 R7, R12, 0x1f, RZ ;  /* 0x0000001f0c077819 */ /* 0x000fe200000006ff */
[----:B------:R-:W-:Y:S01]  /*2990*/  UIADD3 UR4, UPT, UPT, UR5, 0x90, URZ ;  /* 0x0000009005047890 */ /* 0x000fe2000fffe0ff */
[----:B------:R1:W-:Y:S05]  /*29a0*/  SYNCS.ARRIVE.TRANS64.RED.A1T0 RZ, [R4+URZ], RZ ;  /* 0x000000ff04ff79a7 */ /* 0x0003ea00081004ff */
[----:B------:R-:W-:Y:S01]  /*29b0*/  IMAD.U32 R13, RZ, RZ, UR4 ;  /* 0x00000004ff0d7e24 */ /* 0x000fe2000f8e00ff */
[----:B------:R-:W2:Y:S04]  /*29c0*/  SYNCS.PHASECHK.TRANS64.TRYWAIT P0, [UR5+0xa0], R7 ;  /* 0x0000a007ff0075a7 */ /* 0x000ea80008001105 */
[----:B------:R-:W-:Y:S01]  /*29d0*/  PRMT R13, R10, 0x654, R13 ;  /* 0x000006540a0d7816 */ /* 0x000fe2000000000d */
[----:B-12---:R-:W-:Y:S06]  /*29e0*/  @!P0 BRA `(.L_x_49) ;  /* 0x0000007000708947 */ /* 0x006fec0003800000 */
.L_x_155:
[----:B------:R-:W-:Y:S01]  /*29f0*/  ULEA UR4, UR6, UR37, 0x4 ;  /* 0x0000002506047291 */ /* 0x000fe2000f8e20ff */
[----:B------:R-:W-:Y:S01]  /*2a00*/  SEL R2, R13, R2, !P2 ;  /* 0x000000020d027207 */ /* 0x000fe20005000000 */
[----:B------:R-:W-:Y:S01]  /*2a10*/  UIADD3 UR5, UPT, UPT, UR5, 0x90, URZ ;  /* 0x0000009005057890 */ /* 0x000fe2000fffe0ff */
[----:B-1----:R-:W-:Y:S01]  /*2a20*/  LEA R0, R11, UR37, 0x3 ;  /* 0x000000250b007c11 */ /* 0x002fe2000f8e18ff */
[----:B------:R-:W-:Y:S01]  /*2a30*/  UIADD3 UR4, UPT, UPT, UR4, 0x120, URZ ;  /* 0x0000012004047890 */ /* 0x000fe2000fffe0ff */
[----:B------:R1:W-:Y:S01]  /*2a40*/  @!P2 SYNCS.ARRIVE.TRANS64.RED RZ, [R2+URZ], R5 ;  /* 0x0000000502ffa9a7 */ /* 0x0003e200080004ff */
[----:B------:R-:W-:Y:S01]  /*2a50*/  UIADD3 UR6, UPT, UPT, UR6, 0x1, URZ ;  /* 0x0000000106067890 */ /* 0x000fe2000fffe0ff */
[----:B------:R-:W-:-:S03]  /*2a60*/  VIADD R3, R3, 0x1 ;  /* 0x0000000103037836 */ /* 0x000fc60000000000 */
[----:B------:R-:W-:Y:S02]  /*2a70*/  UISETP.NE.AND UP0, UPT, UR6, 0x2, UPT ;  /* 0x000000020600788c */ /* 0x000fe4000bf05270 */
[----:B------:R-:W-:Y:S01]  /*2a80*/  ISETP.NE.AND P0, PT, R3, 0x2, PT ;  /* 0x000000020300780c */ /* 0x000fe20003f05270 */
[----:B------:R-:W-:Y:S06]  /*2a90*/  UGETNEXTWORKID.BROADCAST [UR4], [UR5] ;  /* 0x00000000040073ca */ /* 0x000fec0008000100 */
[----:B------:R-:W-:Y:S02]  /*2aa0*/  USEL UR4, URZ, 0x1, UP0 ;  /* 0x00000001ff047887 */ /* 0x000fe40008000000 */
[----:B------:R-:W-:-:S04]  /*2ab0*/  USEL UR6, UR6, URZ, UP0 ;  /* 0x000000ff06067287 */ /* 0x000fc80008000000 */
[----:B------:R-:W-:Y:S02]  /*2ac0*/  LOP3.LUT R12, R12, UR4, RZ, 0x3c, !PT ;  /* 0x000000040c0c7c12 */ /* 0x000fe4000f8e3cff */
[----:B-1----:R-:W-:-:S04]  /*2ad0*/  SHF.L.U32 R5, R9, 0x1f, RZ ;  /* 0x0000001f09057819 */ /* 0x002fc800000006ff */
[----:B------:R-:W1:Y:S02]  /*2ae0*/  SYNCS.PHASECHK.TRANS64.TRYWAIT P1, [R0+URZ+0x90], R5 ;  /* 0x00009005000075a7 */ /* 0x000e6400080211ff */
[----:B-1----:R-:W-:Y:S05]  /*2af0*/  @!P1 BRA `(.L_x_50) ;  /* 0x0000007000449947 */ /* 0x002fea0003800000 */
.L_x_156:
[----:B------:R-:W-:Y:S01]  /*2b00*/  LEA R4, R11, UR37, 0x4 ;  /* 0x000000250b047c11 */ /* 0x000fe2000f8e20ff */
[----:B-1----:R-:W-:Y:S01]  /*2b10*/  VIADD R0, R0, 0xa0 ;  /* 0x000000a000007836 */ /* 0x002fe20000000000 */
[----:B------:R-:W-:Y:S01]  /*2b20*/  SEL R3, R3, RZ, P0 ;  /* 0x000000ff03037207 */ /* 0x000fe20000000000 */
[----:B------:R-:W-:-:S03]  /*2b30*/  VIADD R11, R11, 0x1 ;  /* 0x000000010b0b7836 */ /* 0x000fc60000000000 */
[----:B------:R-:W1:Y:S01]  /*2b40*/  LDS.128 R4, [R4+0x120] ;  /* 0x0001200004047984 */ /* 0x000e620000000c00 */
[----:B------:R-:W-:Y:S02]  /*2b50*/  PRMT R0, RZ, 0x654, R0 ;  /* 0x00000654ff007816 */ /* 0x000fe40000000000 */
[C---:B------:R-:W-:Y:S01]  /*2b60*/  ISETP.NE.AND P1, PT, R11.reuse, 0x2, PT ;  /* 0x000000020b00780c */ /* 0x040fe20003f25270 */
[----:B------:R-:W-:Y:S01]  /*2b70*/  @!PT LDS RZ, [RZ] ;  /* 0x00000000fffff984 */ /* 0x000fe20000000800 */
[----:B------:R-:W-:Y:S01]  /*2b80*/  @!PT LDS RZ, [RZ] ;  /* 0x00000000fffff984 */ /* 0x000fe20000000800 */
[----:B------:R-:W-:Y:S01]  /*2b90*/  @!PT LDS RZ, [RZ] ;  /* 0x00000000fffff984 */ /* 0x000fe20000000800 */
[----:B------:R-:W-:Y:S01]  /*2ba0*/  @!PT LDS RZ, [RZ] ;  /* 0x00000000fffff984 */ /* 0x000fe20000000800 */
[----:B------:R2:W-:Y:S06]  /*2bb0*/  MEMBAR.ALL.CTA ;  /* 0x0000000000007992 */ /* 0x0005ec0000008000 */
[----:B--2---:R-:W2:Y:S01]  /*2bc0*/  FENCE.VIEW.ASYNC.S ;  /* 0x00000000000073c6 */ /* 0x004ea20000000000 */
[----:B------:R-:W-:Y:S01]  /*2bd0*/  SEL R11, R11, RZ, P1 ;  /* 0x000000ff0b0b7207 */ /* 0x000fe20000800000 */
[----:B--2---:R2:W-:Y:S01]  /*2be0*/  SYNCS.ARRIVE.TRANS64.RED.A1T0 RZ, [R0+URZ], RZ ;  /* 0x000000ff00ff79a7 */ /* 0x0045e200081004ff */
[----:B-1----:R-:W-:-:S02]  /*2bf0*/  LOP3.LUT P3, RZ, R6, 0x1, RZ, 0xc0, !PT ;  /* 0x0000000106ff7812 */ /* 0x002fc4000786c0ff */
[----:B------:R-:W-:-:S04]  /*2c00*/  SEL R5, RZ, 0x1, P0 ;  /* 0x00000001ff057807 */ /* 0x000fc80000000000 */
[----:B------:R-:W-:Y:S02]  /*2c10*/  LOP3.LUT R8, R8, R5, RZ, 0x3c, !PT ;  /* 0x0000000508087212 */ /* 0x000fe400078e3cff */
[----:B--2---:R-:W-:-:S04]  /*2c20*/  SEL R0, RZ, 0x1, P1 ;  /* 0x00000001ff007807 */ /* 0x004fc80000800000 */
[----:B------:R-:W-:Y:S01]  /*2c30*/  LOP3.LUT R9, R9, R0, RZ, 0x3c, !PT ;  /* 0x0000000009097212 */ /* 0x000fe200078e3cff */
[----:B------:R-:W-:Y:S06]  /*2c40*/  @P3 BRA `(.L_x_51) ;  /* 0xfffffffc002c3947 */ /* 0x000fec000383ffff */
[----:B------:R-:W-:Y:S01]  /*2c50*/  ULEA UR5, UR6, UR37, 0x3 ;  /* 0x0000002506057291 */ /* 0x000fe2000f8e18ff */
[----:B------:R-:W-:-:S08]  /*2c60*/  SHF.L.U32 R3, R12, 0x1f, RZ ;  /* 0x0000001f0c037819 */ /* 0x000fd000000006ff */
[----:B------:R-:W1:Y:S02]  /*2c70*/  SYNCS.PHASECHK.TRANS64 P0, [UR5+0xa0], R3 ;  /* 0x0000a003ff0075a7 */ /* 0x000e640008001005 */
[----:B-1----:R-:W-:Y:S05]  /*2c80*/  @P0 BRA `(.L_x_52) ;  /* 0x0000000000080947 */ /* 0x002fea0003800000 */
[----:B------:R-:W1:Y:S02]  /*2c90*/  SYNCS.PHASECHK.TRANS64.TRYWAIT P0, [UR5+0xa0], R3 ;  /* 0x0000a003ff0075a7 */ /* 0x000e640008001105 */
[----:B-1----:R-:W-:Y:S05]  /*2ca0*/  @!P0 BRA `(.L_x_53) ;  /* 0x0000006c00ec8947 */ /* 0x002fea0003800000 */
.L_x_52:
[----:B------:R-:W-:-:S04]  /*2cb0*/  UIADD3 UR4, UPT, UPT, UR6, 0x1, URZ ;  /* 0x0000000106047890 */ /* 0x000fc8000fffe0ff */
[----:B------:R-:W-:-:S04]  /*2cc0*/  UISETP.NE.AND UP0, UPT, UR4, 0x2, UPT ;  /* 0x000000020400788c */ /* 0x000fc8000bf05270 */
[----:B------:R-:W-:Y:S02]  /*2cd0*/  USEL UR7, URZ, 0x1, UP0 ;  /* 0x00000001ff077887 */ /* 0x000fe40008000000 */
[----:B------:R-:W-:-:S04]  /*2ce0*/  USEL UR4, UR4, URZ, UP0 ;  /* 0x000000ff04047287 */ /* 0x000fc80008000000 */
[----:B------:R-:W-:Y:S01]  /*2cf0*/  ULEA UR4, UR4, UR37, 0x3 ;  /* 0x0000002504047291 */ /* 0x000fe2000f8e18ff */
[----:B-1----:R-:W-:-:S04]  /*2d00*/  LOP3.LUT R3, R12, UR7, RZ, 0x3c, !PT ;  /* 0x000000070c037c12 */ /* 0x002fc8000f8e3cff */
[----:B------:R-:W-:-:S04]  /*2d10*/  SHF.L.U32 R0, R3, 0x1f, RZ ;  /* 0x0000001f03007819 */ /* 0x000fc800000006ff */
[----:B------:R-:W1:Y:S02]  /*2d20*/  SYNCS.PHASECHK.TRANS64 P0, [UR4+0xa0], R0 ;  /* 0x0000a000ff0075a7 */ /* 0x000e640008001004 */
[----:B-1----:R-:W-:Y:S05]  /*2d30*/  @P0 EXIT ;  /* 0x000000000000094d */ /* 0x002fea0003800000 */
[----:B------:R-:W-:Y:S02]  /*2d40*/  SHF.L.U32 R3, R3, 0x1f, RZ ;  /* 0x0000001f03037819 */ /* 0x000fe400000006ff */
[----:B------:R-:W-:-:S07]  /*2d50*/  MOV R0, UR4 ;  /* 0x0000000400007c02 */ /* 0x000fce0008000f00 */
.L_x_54:
[----:B-1----:R1:W2:Y:S02]  /*2d60*/  SYNCS.PHASECHK.TRANS64.TRYWAIT P0, [R0+URZ+0xa0], R3 ;  /* 0x0000a003000075a7 */ /* 0x0022a400080011ff */
[----:B--2---:R-:W-:Y:S05]  /*2d70*/  @!P0 NANOSLEEP.SYNCS 0x989680 ;  /* 0x009896800000895d */ /* 0x004fea0003900000 */
[----:B------:R-:W2:Y:S02]  /*2d80*/  @!P0 SYNCS.PHASECHK.TRANS64 P0, [R0+URZ+0xa0], R3 ;  /* 0x0000a003000085a7 */ /* 0x000ea400080010ff */
[----:B--2---:R-:W-:Y:S05]  /*2d90*/  @P0 EXIT ;  /* 0x000000000000094d */ /* 0x004fea0003800000 */
[----:B------:R-:W-:Y:S05]  /*2da0*/  BRA `(.L_x_54) ;  /* 0xfffffffc00ec7947 */ /* 0x000fea000383ffff */
.L_x_47:
[----:B------:R-:W-:Y:S05]  /*2db0*/  BRA.U UP4, `(.L_x_55) ;  /* 0x0000001104847547 */ /* 0x000fea000b800000 */
[----:B------:R-:W-:Y:S01]  /*2dc0*/  UMOV UR6, 0x40 ;  /* 0x0000004000067882 */ /* 0x000fe20000000000 */
[----:B------:R-:W-:Y:S01]  /*2dd0*/  NOP ;  /* 0x0000000000007918 */ /* 0x000fe20000000000 */
[----:B------:R-:W-:Y:S01]  /*2de0*/  ULEA UR6, UR37, UR6, 0x18 ;  /* 0x0000000625067291 */ /* 0x000fe2000f8ec0ff */
[----:B------:R-:W-:Y:S02]  /*2df0*/  UMOV UR7, 0x400 ;  /* 0x0000040000077882 */ /* 0x000fe40000000000 */
[----:B------:R-:W-:-:S06]  /*2e00*/  ULEA UR37, UR37, UR7, 0x18 ;  /* 0x0000000725257291 */ /* 0x000fcc000f8ec0ff */
[----:B------:R-:W1:Y:S02]  /*2e10*/  LDS.U8 R2, [UR6+0x1c] ;  /* 0x00001c06ff027984 */ /* 0x000e640008000000 */
[----:B-1----:R-:W-:-:S13]  /*2e20*/  ISETP.NE.AND P0, PT, R2, RZ, PT ;  /* 0x000000ff0200720c */ /* 0x002fda0003f05270 */
[----:B------:R-:W-:Y:S05]  /*2e30*/  @P0 BRA `(.L_x_56) ;  /* 0x0000000400080947 */ /* 0x000fea0003800000 */
[----:B------:R-:W-:Y:S02]  /*2e40*/  UISETP.NE.U32.AND UP0, UPT, UR5, 0x1, UPT ;  /* 0x000000010500788c */ /* 0x000fe4000bf05070 */
[----:B------:R-:W-:-:S07]  /*2e50*/  UIADD3 UR8, UPT, UPT, UR6, 0x8, URZ ;  /* 0x0000000806087890 */ /* 0x000fce000fffe0ff */
[----:B------:R-:W-:Y:S05]  /*2e60*/  BRA.U !UP0, `(.L_x_57) ;  /* 0x00000001089c7547 */ /* 0x000fea000b800000 */
[----:B------:R-:W-:Y:S01]  /*2e70*/  ELECT P0, URZ, PT ;  /* 0x0000000000ff782f */ /* 0x000fe20003800000 */
[----:B------:R-:W-:-:S12]  /*2e80*/  BSSY B0, `(.L_x_57) ;  /* 0x0000025000007945 */ /* 0x000fd80003800000 */
[----:B------:R-:W-:Y:S05]  /*2e90*/  @!P0 BRA `(.L_x_58) ;  /* 0x00000000008c8947 */ /* 0x000fea0003800000 */
[----:B------:R-:W-:-:S05]  /*2ea0*/  UMOV UR7, 0x10 ;  /* 0x0000001000077882 */ /* 0x000fca0000000000 */
[----:B------:R-:W-:Y:S04]  /*2eb0*/  DEPBAR.LE SB1, 0x36 ;  /* 0x00009d800000791a */ /* 0x000fe80000000000 */
[----:B------:R-:W1:Y:S02]  /*2ec0*/  UTCATOMSWS.2CTA.FIND_AND_SET.ALIGN UP1, UR7, UR7 ;  /* 0x00000007000775e3 */ /* 0x000e640008220800 */
[----:B-1----:R-:W-:Y:S01]  /*2ed0*/  MOV R11, UR7 ;  /* 0x00000007000b7c02 */ /* 0x002fe20008000f00 */
[----:B------:R-:W-:Y:S06]  /*2ee0*/  BRA.U UP1, `(.L_x_59) ;  /* 0x0000000101187547 */ /* 0x000fec000b800000 */
.L_x_60:
[----:B------:R-:W-:Y:S05]  /*2ef0*/  NANOSLEEP 0x64 ;  /* 0x000000640000795d */ /* 0x000fea0003800000 */
[----:B------:R-:W-:-:S05]  /*2f00*/  UMOV UR7, 0x10 ;  /* 0x0000001000077882 */ /* 0x000fca0000000000 */
[----:B------:R-:W-:Y:S04]  /*2f10*/  DEPBAR.LE SB1, 0x36 ;  /* 0x00009d800000791a */ /* 0x000fe80000000000 */
[----:B------:R-:W1:Y:S02]  /*2f20*/  UTCATOMSWS.2CTA.FIND_AND_SET.ALIGN UP1, UR7, UR7 ;  /* 0x00000007000775e3 */ /* 0x000e640008220800 */
[----:B-1----:R-:W-:Y:S01]  /*2f30*/  MOV R11, UR7 ;  /* 0x00000007000b7c02 */ /* 0x002fe20008000f00 */
[----:B------:R-:W-:Y:S05]  /*2f40*/  BRA.U !UP1, `(.L_x_60) ;  /* 0xfffffffd09e87547 */ /* 0x000fea000b83ffff */
.L_x_59:
[----:B------:R-:W1:Y:S01]  /*2f50*/  LDS R5, [UR6+0x10] ;  /* 0x00001006ff057984 */ /* 0x000e620008000800 */
[----:B------:R-:W-:Y:S01]  /*2f60*/  IMAD.U32 R3, RZ, RZ, UR37 ;  /* 0x00000025ff037e24 */ /* 0x000fe2000f8e00ff */
[----:B------:R-:W-:-:S03]  /*2f70*/  MOV R2, UR4 ;  /* 0x0000000400027c02 */ /* 0x000fc60008000f00 */
[----:B------:R-:W-:Y:S01]  /*2f80*/  VIADD R3, R3, 0x140 ;  /* 0x0000014003037836 */ /* 0x000fe20000000000 */
[----:B-1----:R-:W-:-:S04]  /*2f90*/  SHF.L.U32 R5, R5, 0x1f, RZ ;  /* 0x0000001f05057819 */ /* 0x002fc800000006ff */
[----:B------:R-:W1:Y:S02]  /*2fa0*/  SYNCS.PHASECHK.TRANS64.TRYWAIT P0, [UR6+0x8], R5 ;  /* 0x00000805ff0075a7 */ /* 0x000e640008001106 */
[----:B-1----:R-:W-:Y:S05]  /*2fb0*/  @P0 BRA `(.L_x_61) ;  /* 0x0000000000080947 */ /* 0x002fea0003800000 */
[----:B------:R-:W1:Y:S02]  /*2fc0*/  SYNCS.PHASECHK.TRANS64.TRYWAIT P0, [UR6+0x8], R5 ;  /* 0x00000805ff0075a7 */ /* 0x000e640008001106 */
[----:B-1----:R-:W-:Y:S05]  /*2fd0*/  @!P0 BRA `(.L_x_62) ;  /* 0x0000006c00388947 */ /* 0x002fea0003800000 */
.L_x_61:
[----:B-1----:R-:W-:Y:S01]  /*2fe0*/  HFMA2 R4, -RZ, RZ, 0, 5.9604644775390625e-08 ;  /* 0x00000001ff047431 */ /* 0x002fe200000001ff */
[----:B------:R-:W-:Y:S01]  /*2ff0*/  UPRMT UR7, UR4, 0x654, UR8 ;  /* 0x0000065404077896 */ /* 0x000fe20008000008 */
[----:B------:R-:W-:Y:S01]  /*3000*/  IMAD.MOV.U32 R6, RZ, RZ, 0xffff ;  /* 0x0000ffffff067424 */ /* 0x000fe200078e00ff */
[----:B------:R-:W-:Y:S01]  /*3010*/  PRMT R2, R2, 0x654, R3 ;  /* 0x0000065402027816 */ /* 0x000fe20000000003 */
[----:B------:R-:W-:Y:S02]  /*3020*/  IMAD.MOV.U32 R5, RZ, RZ, 0x4 ;  /* 0x00000004ff057424 */ /* 0x000fe400078e00ff */
[----:B------:R-:W-:Y:S01]  /*3030*/  IMAD.SHL.U32 R9, R11, 0x20, RZ ;  /* 0x000000200b097824 */ /* 0x000fe200078e00ff */
[----:B------:R-:W-:Y:S02]  /*3040*/  MOV R3, UR7 ;  /* 0x0000000700037c02 */ /* 0x000fe40008000f00 */
[-C--:B------:R-:W-:Y:S01]  /*3050*/  SHF.L.U32 R7, R6, R11.reuse, RZ ;  /* 0x0000000b06077219 */ /* 0x080fe200000006ff */
[----:B------:R1:W-:Y:S01]  /*3060*/  SYNCS.ARRIVE.TRANS64.RED RZ, [UR7], R5 ;  /* 0x00000005ffff79a7 */ /* 0x0003e20008000407 */
[----:B------:R-:W-:Y:S01]  /*3070*/  SHF.L.U32 R6, R4, R11, RZ ;  /* 0x0000000b04067219 */ /* 0x000fe200000006ff */
[----:B------:R1:W-:Y:S04]  /*3080*/  STS [UR37+0x140], R9 ;  /* 0x00014009ff007988 */ /* 0x0003e80008000825 */
[----:B------:R1:W-:Y:S04]  /*3090*/  STAS [R2.64], R11 ;  /* 0x0000000b02007dbd */ /* 0x0003e8000c0008ff */
[----:B------:R1:W-:Y:S04]  /*30a0*/  ATOMS.OR RZ, [UR6+0x14], R7 ;  /* 0x00001407ffff798c */ /* 0x0003e8000b000006 */
[----:B------:R1:W-:Y:S04]  /*30b0*/  ATOMS.OR RZ, [UR6+0x18], R6 ;  /* 0x00001806ffff798c */ /* 0x0003e8000b000006 */
[----:B------:R1:W-:Y:S02]  /*30c0*/  ATOMS.XOR RZ, [UR6+0x10], R4 ;  /* 0x00001004ffff798c */ /* 0x0003e4000b800006 */
.L_x_58:
[----:B------:R-:W-:Y:S05]  /*30d0*/  BSYNC B0 ;  /* 0x0000000000007941 */ /* 0x000fea0003800000 */
.L_x_57:
[----:B------:R-:W-:Y:S05]  /*30e0*/  BRA.U UP0, `(.L_x_63) ;  /* 0x00000001006c7547 */ /* 0x000fea000b800000 */
[----:B------:R-:W-:-:S03]  /*30f0*/  UMOV UR7, 0xffffffff ;  /* 0xffffffff00077882 */ /* 0x000fc60000000000 */
[----:B------:R-:W-:Y:S05]  /*3100*/  BRA.DIV UR7, `(.L_x_64) ;  /* 0x0000006e07047947 */ /* 0x000fea000b800000 */
[----:B------:R-:W-:-:S13]  /*3110*/  ELECT P6, URZ, PT ;  /* 0x0000000000ff782f */ /* 0x000fda00038c0000 */
.L_x_160:
[----:B------:R-:W-:Y:S05]  /*3120*/  @!P6 BRA `(.L_x_63) ;  /* 0x00000000005ce947 */ /* 0x000fea0003800000 */
[----:B-1----:R-:W1:Y:S02]  /*3130*/  LDS R3, [UR6+0x10] ;  /* 0x00001006ff037984 */ /* 0x002e640008000800 */
[----:B-1----:R-:W-:-:S04]  /*3140*/  SHF.L.U32 R3, R3, 0x1f, RZ ;  /* 0x0000001f03037819 */ /* 0x002fc800000006ff */
[----:B------:R-:W1:Y:S02]  /*3150*/  SYNCS.PHASECHK.TRANS64.TRYWAIT P0, [UR6+0x8], R3 ;  /* 0x00000803ff0075a7 */ /* 0x000e640008001106 */
[----:B-1----:R-:W-:Y:S05]  /*3160*/  @P0 BRA `(.L_x_65) ;  /* 0x0000000000080947 */ /* 0x002fea0003800000 */
[----:B------:R-:W1:Y:S02]  /*3170*/  SYNCS.PHASECHK.TRANS64.TRYWAIT P0, [UR6+0x8], R3 ;  /* 0x00000803ff0075a7 */ /* 0x000e640008001106 */
[----:B-1----:R-:W-:Y:S05]  /*3180*/  @!P0 BRA `(.L_x_66) ;  /* 0x0000006c00048947 */ /* 0x002fea0003800000 */
.L_x_65:
[----:B------:R-:W2:Y:S01]  /*3190*/  LDS R5, [UR37+0x140] ;  /* 0x00014025ff057984 */ /* 0x000ea20008000800 */
[----:B-1----:R-:W-:Y:S02]  /*31a0*/  HFMA2 R2, -RZ, RZ, 0, 5.9604644775390625e-08 ;  /* 0x00000001ff027431 */ /* 0x002fe400000001ff */
[----:B------:R-:W-:Y:S01]  /*31b0*/  IMAD.MOV.U32 R3, RZ, RZ, 0xffff ;  /* 0x0000ffffff037424 */ /* 0x000fe200078e00ff */
[----:B------:R-:W-:Y:S01]  /*31c0*/  UPRMT UR7, UR4, 0x654, UR8 ;  /* 0x0000065404077896 */ /* 0x000fe20008000008 */
[----:B--2---:R-:W-:-:S03]  /*31d0*/  IMAD.SHL.U32 R4, R5, 0x20, RZ ;  /* 0x0000002005047824 */ /* 0x004fc600078e00ff */
[-C--:B------:R-:W-:Y:S02]  /*31e0*/  SHF.L.U32 R3, R3, R5.reuse, RZ ;  /* 0x0000000503037219 */ /* 0x080fe400000006ff */
[----:B------:R-:W-:Y:S01]  /*31f0*/  SHF.L.U32 R5, R2, R5, RZ ;  /* 0x0000000502057219 */ /* 0x000fe200000006ff */
[----:B------:R2:W-:Y:S04]  /*3200*/  STS [UR37+0x140], R4 ;  /* 0x00014004ff007988 */ /* 0x0005e80008000825 */
[----:B------:R2:W-:Y:S04]  /*3210*/  ATOMS.OR RZ, [UR6+0x14], R3 ;  /* 0x00001403ffff798c */ /* 0x0005e8000b000006 */
[----:B------:R2:W-:Y:S01]  /*3220*/  ATOMS.OR RZ, [UR6+0x18], R5 ;  /* 0x00001805ffff798c */ /* 0x0005e2000b000006 */
[----:B------:R-:W-:Y:S03]  /*3230*/  SYNCS.ARRIVE.TRANS64.RED.A1T0 RZ, [UR7], RZ ;  /* 0x000000ffffff79a7 */ /* 0x000fe60008100407 */
[----:B------:R2:W-:Y:S01]  /*3240*/  ATOMS.XOR RZ, [UR6+0x10], R2 ;  /* 0x00001002ffff798c */ /* 0x0005e2000b800006 */
[----:B------:R-:W-:Y:S05]  /*3250*/  BRA `(.L_x_63) ;  /* 0x0000000000107947 */ /* 0x000fea0003800000 */
.L_x_56:
[----:B------:R-:W-:-:S05]  /*3260*/  MOV R2, 0xffffffff ;  /* 0xffffffff00027802 */ /* 0x000fca0000000f00 */
[----:B------:R1:W-:Y:S02]  /*3270*/  STS [UR37+0x140], R2 ;  /* 0x00014002ff007988 */ /* 0x0003e40008000825 */
[----:B-1----:R-:W-:Y:S02]  /*3280*/  MOV R2, 0x32a0 ;  /* 0x000032a000027802 */ /* 0x002fe40000000f00 */
[----:B-----5:R-:W-:Y:S05]  /*3290*/  CALL.REL.NOINC `($__internal_1_$__cuda_sm10x_tcgen05_guardrail_trap_phase_invalid_during_alloc) ;  /* 0x0000007000d47944 */ /* 0x020fea0003c00000 */
.L_x_63:
[----:B------:R-:W-:Y:S05]  /*32a0*/  WARPSYNC.ALL ;  /* 0x0000000000007948 */ /* 0x000fea0003800000 */
[----:B------:R-:W3:Y:S01]  /*32b0*/  S2UR UR8, SR_CgaCtaId ;  /* 0x00000000000879c3 */ /* 0x000ee20000008800 */
[----:B------:R-:W-:Y:S01]  /*32c0*/  UMOV UR6, 0x400 ;  /* 0x0000040000067882 */ /* 0x000fe20000000000 */
[----:B------:R-:W-:-:S06]  /*32d0*/  NOP ;  /* 0x0000000000007918 */ /* 0x000fcc0000000000 */
[----:B------:R-:W-:Y:S06]  /*32e0*/  BAR.ARV 0x6, 0xa0 ;  /* 0x0182800000007b1d */ /* 0x000fec0000002000 */
[----:B------:R-:W-:Y:S01]  /*32f0*/  LOP3.LUT R0, R0, 0xffff, RZ, 0xc0, !PT ;  /* 0x0000ffff00007812 */ /* 0x000fe200078ec0ff */
[----:B-1----:R-:W-:Y:S01]  /*3300*/  IMAD.MOV.U32 R9, RZ, RZ, 0x1 ;  /* 0x00000001ff097424 */ /* 0x002fe200078e00ff */
[----:B------:R-:W-:Y:S01]  /*3310*/  LOP3.LUT R8, R8, 0xffff, RZ, 0xc0, !PT ;  /* 0x0000ffff08087812 */ /* 0x000fe200078ec0ff */
[----:B------:R-:W-:Y:S01]  /*3320*/  UMOV UR22, URZ ;  /* 0x000000ff00167c82 */ /* 0x000fe20008000000 */
[----:B------:R-:W-:Y:S01]  /*3330*/  R2UR UR12, R0 ;  /* 0x00000000000c72ca */ /* 0x000fe200000e0000 */
[----:B------:R-:W-:Y:S01]  /*3340*/  UMOV UR21, URZ ;  /* 0x000000ff00157c82 */ /* 0x000fe20008000000 */
[----:B------:R-:W-:Y:S01]  /*3350*/  R2UR UR13, R8 ;  /* 0x00000000080d72ca */ /* 0x000fe200000e0000 */
[----:B------:R-:W-:Y:S01]  /*3360*/  IMAD.MOV.U32 R8, RZ, RZ, RZ ;  /* 0x000000ffff087224 */ /* 0x000fe200078e00ff */
[----:B------:R-:W-:-:S02]  /*3370*/  UISETP.NE.AND UP2, UPT, UR5, URZ, UPT ;  /* 0x000000ff0500728c */ /* 0x000fc4000bf45270 */
[----:B---3--:R-:W-:Y:S01]  /*3380*/  ULEA UR8, UR8, UR6, 0x18 ;  /* 0x0000000608087291 */ /* 0x008fe2000f8ec0ff */
[----:B------:R-:W1:Y:S03]  /*3390*/  LDCU UR6, c[0x0][0x38c] ;  /* 0x00007180ff0677ac */ /* 0x000e660008000800 */
[----:B------:R-:W-:Y:S02]  /*33a0*/  UIADD3 UR14, UPT, UPT, UR8, 0x6300, URZ ;  /* 0x00006300080e7890 */ /* 0x000fe4000fffe0ff */
[----:B------:R-:W-:-:S03]  /*33b0*/  UIADD3 UR15, UPT, UPT, UR8, 0x8300, URZ ;  /* 0x00008300080f7890 */ /* 0x000fc6000fffe0ff */
[----:B--2---:R-:W2:Y:S01]  /*33c0*/  LDS R2, [UR8+0x140] ;  /* 0x00014008ff027984 */ /* 0x004ea20008000800 */
[----:B------:R-:W-:Y:S02]  /*33d0*/  USHF.R.U32.HI UR14, URZ, 0x4, UR14 ;  /* 0x00000004ff0e7899 */ /* 0x000fe4000801160e */
[----:B------:R-:W-:Y:S02]  /*33e0*/  USHF.R.U32.HI UR15, URZ, 0x4, UR15 ;  /* 0x00000004ff0f7899 */ /* 0x000fe4000801160f */
[----:B------:R-:W-:Y:S02]  /*33f0*/  ULOP3.LUT UR14, UR14, 0x3fff, URZ, 0xc0, !UPT ;  /* 0x00003fff0e0e7892 */ /* 0x000fe4000f8ec0ff */
[----:B------:R-:W-:Y:S02]  /*3400*/  ULOP3.LUT UR15, UR15, 0x3fff, URZ, 0xc0, !UPT ;  /* 0x00003fff0f0f7892 */ /* 0x000fe4000f8ec0ff */
[----:B------:R-:W-:Y:S02]  /*3410*/  ULOP3.LUT UR14, UR14, 0x10000, URZ, 0xfc, !UPT ;  /* 0x000100000e0e7892 */ /* 0x000fe4000f8efcff */
[----:B-1----:R-:W-:-:S02]  /*3420*/  UIADD3 UR6, UPT, UPT, UR6, 0x1f, URZ ;  /* 0x0000001f06067890 */ /* 0x002fc4000fffe0ff */
[----:B------:R-:W-:Y:S02]  /*3430*/  ULOP3.LUT UR15, UR15, 0x10000, URZ, 0xfc, !UPT ;  /* 0x000100000f0f7892 */ /* 0x000fe4000f8efcff */
[----:B------:R-:W-:Y:S01]  /*3440*/  USHF.R.S32.HI UR7, URZ, 0x1f, UR6 ;  /* 0x0000001fff077899 */ /* 0x000fe20008011406 */
[----:B------:R-:W-:Y:S01]  /*3450*/  UMOV UR20, URZ ;  /* 0x000000ff00147c82 */ /* 0x000fe20008000000 */
[----:B------:R-:W-:Y:S02]  /*3460*/  UMOV UR26, 0x0 ;  /* 0x00000000001a7882 */ /* 0x000fe40000000000 */
[----:B------:R-:W-:Y:S01]  /*3470*/  ULEA.HI UR7, UR7, UR6, URZ, 0x5 ;  /* 0x0000000607077291 */ /* 0x000fe2000f8f28ff */
[----:B------:R-:W-:-:S03]  /*3480*/  UMOV UR27, 0x84004a0 ;  /* 0x084004a0001b7882 */ /* 0x000fc60000000000 */
[----:B------:R-:W-:-:S04]  /*3490*/  USHF.R.S32.HI UR7, URZ, 0x5, UR7 ;  /* 0x00000005ff077899 */ /* 0x000fc80008011407 */
[----:B------:R-:W-:-:S04]  /*34a0*/  UISETP.LT.AND UP0, UPT, UR7, 0x1, UPT ;  /* 0x000000010700788c */ /* 0x000fc8000bf01270 */
[----:B------:R-:W-:Y:S01]  /*34b0*/  USEL UR23, UR7, 0x1, !UP0 ;  /* 0x0000000107177887 */ /* 0x000fe2000c000000 */
[----:B--2---:R-:W-:Y:S02]  /*34c0*/  R2UR UR24, R2 ;  /* 0x00000000021872ca */ /* 0x004fe400000e0000 */
[----:B------:R-:W-:-:S13]  /*34d0*/  CS2R R2, SRZ ;  /* 0x0000000000027805 */ /* 0x000fda000001ff00 */
.L_x_74:
[C---:B------:R-:W-:Y:S02]  /*34e0*/  LEA R0, R8.reuse, UR8, 0x3 ;  /* 0x0000000808007c11 */ /* 0x040fe4000f8e18ff */
[----:B------:R-:W-:Y:S02]  /*34f0*/  SHF.L.U32 R5, R3, 0x1f, RZ ;  /* 0x0000001f03057819 */ /* 0x000fe400000006ff */
[----:B------:R-:W-:Y:S02]  /*3500*/  LEA R4, R8, UR8, 0x4 ;  /* 0x0000000808047c11 */ /* 0x000fe4000f8e20ff */
[----:B------:R-:W1:Y:S02]  /*3510*/  SYNCS.PHASECHK.TRANS64.TRYWAIT P0, [R0+URZ+0x90], R5 ;  /* 0x00009005000075a7 */ /* 0x000e6400080011ff */
[----:B-1-34-:R-:W-:Y:S05]  /*3520*/  @!P0 BRA `(.L_x_67) ;  /* 0x0000006800348947 */ /* 0x01afea0003800000 */
.L_x_161:
[----:B-1----:R-:W1:Y:S01]  /*3530*/  LDS.128 R4, [R4+0x120] ;  /* 0x0001200004047984 */ /* 0x002e620000000c00 */
[----:B------:R-:W-:Y:S02]  /*3540*/  VIADD R0, R0, 0xa0 ;  /* 0x000000a000007836 */ /* 0x000fe40000000000 */
[----:B------:R-:W-:Y:S01]  /*3550*/  VIADD R8, R8, 0x1 ;  /* 0x0000000108087836 */ /* 0x000fe20000000000 */
[----:B------:R-:W-:Y:S01]  /*3560*/  @!PT LDS RZ, [RZ] ;  /* 0x00000000fffff984 */ /* 0x000fe20000000800 */
[----:B------:R-:W-:Y:S01]  /*3570*/  @!PT LDS RZ, [RZ] ;  /* 0x00000000fffff984 */ /* 0x000fe20000000800 */
[----:B------:R-:W-:Y:S01]  /*3580*/  @!PT LDS RZ, [RZ] ;  /* 0x00000000fffff984 */ /* 0x000fe20000000800 */
[----:B------:R-:W-:Y:S01]  /*3590*/  @!PT LDS RZ, [RZ] ;  /* 0x00000000fffff984 */ /* 0x000fe20000000800 */
[----:B------:R2:W-:Y:S06]  /*35a0*/  MEMBAR.ALL.CTA ;  /* 0x0000000000007992 */ /* 0x0005ec0000008000 */
[----:B--2---:R-:W2:Y:S01]  /*35b0*/  FENCE.VIEW.ASYNC.S ;  /* 0x00000000000073c6 */ /* 0x004ea20000000000 */
[----:B------:R-:W-:-:S04]  /*35c0*/  PRMT R0, RZ, 0x654, R0 ;  /* 0x00000654ff007816 */ /* 0x000fc80000000000 */
[----:B--2---:R2:W-:Y:S01]  /*35d0*/  SYNCS.ARRIVE.TRANS64.RED.A1T0 RZ, [R0+URZ], RZ ;  /* 0x000000ff00ff79a7 */ /* 0x0045e200081004ff */
[----:B-1----:R-:W-:Y:S01]  /*35e0*/  LOP3.LUT P1, RZ, R6, 0x1, RZ, 0xc0, !PT ;  /* 0x0000000106ff7812 */ /* 0x002fe2000782c0ff */
[----:B--2---:R-:W-:-:S12]  /*35f0*/  BRA.U UP2, `(.L_x_68) ;  /* 0x0000000102cc7547 */ /* 0x004fd8000b800000 */
[----:B------:R-:W1:Y:S01]  /*3600*/  LDCU UR6, c[0x0][0x38c] ;  /* 0x00007180ff0677ac */ /* 0x000e620008000800 */
[----:B------:R-:W-:Y:S02]  /*3610*/  PLOP3.LUT P2, PT, PT, PT, PT, 0x80, 0x8 ;  /* 0x000000000008781c */ /* 0x000fe40003f4f070 */
[----:B------:R-:W-:Y:S01]  /*3620*/  SHF.L.U32 R5, R9, 0x1f, RZ ;  /* 0x0000001f09057819 */ /* 0x000fe200000006ff */
[----:B------:R-:W-:Y:S02]  /*3630*/  ULEA UR11, UR22, UR8, 0x3 ;  /* 0x00000008160b7291 */ /* 0x000fe4000f8e18ff */
[----:B-1----:R-:W-:-:S06]  /*3640*/  UISETP.GE.AND UP0, UPT, UR6, 0x1, UPT ;  /* 0x000000010600788c */ /* 0x002fcc000bf06270 */
[----:B------:R-:W-:-:S05]  /*3650*/  PLOP3.LUT P0, PT, PT, PT, UP0, 0x80, 0x8 ;  /* 0x000000000008781c */ /* 0x000fca0003f0f008 */
[----:B------:R-:W-:-:S08]  /*3660*/  @UP0 ULEA UR6, UR21, UR8, 0x3 ;  /* 0x0000000815060291 */ /* 0x000fd0000f8e18ff */
[----:B------:R-:W-:-:S04]  /*3670*/  @P0 SHF.L.U32 R0, R2, 0x1f, RZ ;  /* 0x0000001f02000819 */ /* 0x000fc800000006ff */
[----:B------:R1:W2:Y:S01]  /*3680*/  @P0 SYNCS.PHASECHK.TRANS64.TRYWAIT P2, [UR6], R0 ;  /* 0x00000000ff0005a7 */ /* 0x0002a20008041106 */
[----:B------:R-:W3:Y:S02]  /*3690*/  SYNCS.PHASECHK.TRANS64.TRYWAIT P0, [UR11+0xd0], R5 ;  /* 0x0000d005ff0075a7 */ /* 0x000ee4000800110b */
[----:B-123--:R-:W-:Y:S05]  /*36a0*/  @!P0 BRA `(.L_x_69) ;  /* 0x0000006400e88947 */ /* 0x00efea0003800000 */
.L_x_163:
[----:B------:R-:W-:Y:S01]  /*36b0*/  UMOV UR19, UR20 ;  /* 0x0000001400137c82 */ /* 0x000fe20008000000 */
[----:B------:R-:W-:Y:S05]  /*36c0*/  BRA.U !UP0, `(.L_x_70) ;  /* 0x0000000108887547 */ /* 0x000fea000b800000 */
[----:B------:R-:W-:Y:S02]  /*36d0*/  UIADD3 UR19, UPT, UPT, UR23, UR20, URZ ;  /* 0x0000001417137290 */ /* 0x000fe4000fffe0ff */
[----:B------:R-:W-:Y:S02]  /*36e0*/  ULEA UR10, UR22, UR24, 0x7 ;  /* 0x00000018160a7291 */ /* 0x000fe4000f8e38ff */
[----:B------:R-:W-:Y:S01]  /*36f0*/  UPLOP3.LUT UP3, UPT, UPT, UPT, UPT, 0x40, 0x4 ;  /* 0x000000000004789c */ /* 0x000fe20003f6e870 */
[----:B------:R-:W-:Y:S01]  /*3700*/  UMOV UR18, UR7 ;  /* 0x0000000700127c82 */ /* 0x000fe20008000000 */
[----:B------:R-:W-:-:S09]  /*3710*/  UMOV UR17, UR21 ;  /* 0x0000001500117c82 */ /* 0x000fd20008000000 */
.L_x_73:
[----:B--2---:R-:W-:Y:S01]  /*3720*/  ULEA UR9, UR17, UR8, 0x3 ;  /* 0x0000000811097291 */ /* 0x004fe2000f8e18ff */
[----:B---3--:R-:W-:Y:S11]  /*3730*/  @P2 BRA `(.L_x_71) ;  /* 0x00000000000c2947 */ /* 0x008ff60003800000 */
[----:B-1----:R-:W-:Y:S04]  /*3740*/  SHF.L.U32 R5, R2, 0x1f, RZ ;  /* 0x0000001f02057819 */ /* 0x002fe800000006ff */
[----:B------:R-:W1:Y:S02]  /*3750*/  SYNCS.PHASECHK.TRANS64.TRYWAIT P0, [UR9], R5 ;  /* 0x00000005ff0075a7 */ /* 0x000e640008001109 */
[----:B-1----:R-:W-:Y:S05]  /*3760*/  @!P0 BRA `(.L_x_72) ;  /* 0x0000006400d08947 */ /* 0x002fea0003800000 */
.L_x_71:
[----:B------:R-:W-:Y:S01]  /*3770*/  UISETP.NE.AND UP0, UPT, UR18, 0x1, UPT ;  /* 0x000000011200788c */ /* 0x000fe2000bf05270 */
[----:B------:R-:W-:Y:S01]  /*3780*/  PLOP3.LUT P2, PT, PT, PT, PT, 0x80, 0x8 ;  /* 0x000000000008781c */ /* 0x000fe20003f4f070 */
[----:B------:R-:W-:Y:S02]  /*3790*/  UIADD3 UR21, UPT, UPT, UR17, 0x1, URZ ;  /* 0x0000000111157890 */ /* 0x000fe4000fffe0ff */
[----:B------:R-:W-:Y:S02]  /*37a0*/  ULEA UR28, UR17, UR15, 0x8 ;  /* 0x0000000f111c7291 */ /* 0x000fe4000f8e40ff */
[----:B------:R-:W-:Y:S01]  /*37b0*/  UISETP.NE.AND UP1, UPT, UR21, 0x4, UPT ;  /* 0x000000041500788c */ /* 0x000fe2000bf25270 */
[----:B------:R-:W-:Y:S01]  /*37c0*/  PLOP3.LUT P0, PT, PT, PT, UP0, 0x80, 0x8 ;  /* 0x000000000008781c */ /* 0x000fe20003f0f008 */
[----:B------:R-:W-:Y:S02]  /*37d0*/  ULEA UR30, UR17, UR14, 0x7 ;  /* 0x0000000e111e7291 */ /* 0x000fe4000f8e38ff */
[----:B------:R-:W-:Y:S02]  /*37e0*/  USEL UR16, URZ, 0x1, UP1 ;  /* 0x00000001ff107887 */ /* 0x000fe40008800000 */
[----:B------:R-:W-:Y:S02]  /*37f0*/  USEL UR21, UR21, URZ, UP1 ;  /* 0x000000ff15157287 */ /* 0x000fe40008800000 */
[----:B------:R-:W-:Y:S02]  /*3800*/  UIADD3 UR9, UPT, UPT, UR9, 0x20, URZ ;  /* 0x0000002009097890 */ /* 0x000fe4000fffe0ff */
[----:B------:R-:W-:Y:S01]  /*3810*/  @UP0 ULEA UR6, UR21, UR8, 0x3 ;  /* 0x0000000815060291 */ /* 0x000fe2000f8e18ff */
[----:B------:R-:W-:Y:S01]  /*3820*/  LOP3.LUT R2, R2, UR16, RZ, 0x3c, !PT ;  /* 0x0000001002027c12 */ /* 0x000fe2000f8e3cff */
[----:B------:R-:W-:Y:S01]  /*3830*/  UMOV UR29, 0xc0004010 ;  /* 0xc0004010001d7882 */ /* 0x000fe20000000000 */
[----:B------:R-:W-:Y:S01]  /*3840*/  UMOV UR31, 0xc0004010 ;  /* 0xc0004010001f7882 */ /* 0x000fe20000000000 */
[----:B------:R-:W-:Y:S01]  /*3850*/  UIADD3 UR20, UPT, UPT, UR20, 0x1, URZ ;  /* 0x0000000114147890 */ /* 0x000fe2000fffe0ff */
[----:B-1----:R-:W-:Y:S01]  /*3860*/  @P0 SHF.L.U32 R0, R2, 0x1f, RZ ;  /* 0x0000001f02000819 */ /* 0x002fe200000006ff */
[----:B------:R-:W-:Y:S02]  /*3870*/  UIADD3 UR18, UPT, UPT, UR18, -0x1, URZ ;  /* 0xffffffff12127890 */ /* 0x000fe4000fffe0ff */
[----:B------:R-:W-:Y:S01]  /*3880*/  UISETP.NE.AND UP0, UPT, UR20, UR19, UPT ;  /* 0x000000131400728c */ /* 0x000fe2000bf05270 */
[----:B------:R2:W3:Y:S01]  /*3890*/  @P0 SYNCS.PHASECHK.TRANS64.TRYWAIT P2, [UR6], R0 ;  /* 0x00000000ff0005a7 */ /* 0x0004e20008041106 */
[----:B------:R2:W-:Y:S01]  /*38a0*/  UTCIMMA.2CTA gdesc[UR30], gdesc[UR28], tmem[UR10], tmem[UR26], idesc[UR27], UP3 ;  /* 0x00ff1a1c1e0075ea */ /* 0x0005e20009a0010a */
[----:B------:R-:W-:Y:S01]  /*38b0*/  UPLOP3.LUT UP3, UPT, UPT, UPT, UPT, 0x80, 0x8 ;  /* 0x000000000008789c */ /* 0x000fe20003f6f070 */
[----:B------:R2:W-:Y:S01]  /*38c0*/  UTCBAR.2CTA.MULTICAST [UR9], URZ, UR13 ;  /* 0x000000ff090073e9 */ /* 0x0005e2000820080d */
[----:B------:R-:W-:Y:S04]  /*38d0*/  UMOV UR17, UR21 ;  /* 0x0000001500117c82 */ /* 0x000fe80008000000 */
[----:B------:R-:W-:Y:S05]  /*38e0*/  BRA.U UP0, `(.L_x_73) ;  /* 0xfffffffd008c7547 */ /* 0x000fea000b83ffff */
.L_x_70:
[----:B------:R-:W-:Y:S01]  /*38f0*/  UIADD3 UR11, UPT, UPT, UR11, 0xb0, URZ ;  /* 0x000000b00b0b7890 */ /* 0x000fe2000fffe0ff */
[----:B------:R-:W-:-:S08]  /*3900*/  UMOV UR20, UR19 ;  /* 0x0000001300147c82 */ /* 0x000fd00008000000 */
[----:B------:R4:W-:Y:S01]  /*3910*/  UTCBAR.2CTA.MULTICAST [UR11], URZ, UR12 ;  /* 0x000000ff0b0073e9 */ /* 0x0009e2000820080c */
[----:B------:R-:W-:Y:S02]  /*3920*/  NOP ;  /* 0x0000000000007918 */ /* 0x000fe40000000000 */
.L_x_68:
[----:B------:R-:W-:Y:S01]  /*3930*/  UIADD3 UR22, UPT, UPT, UR22, 0x1, URZ ;  /* 0x0000000116167890 */ /* 0x000fe2000fffe0ff */
[----:B------:R-:W-:-:S03]  /*3940*/  ISETP.NE.AND P0, PT, R8, 0x2, PT ;  /* 0x000000020800780c */ /* 0x000fc60003f05270 */
[----:B------:R-:W-:Y:S01]  /*3950*/  UISETP.NE.AND UP0, UPT, UR22, 0x4, UPT ;  /* 0x000000041600788c */ /* 0x000fe2000bf05270 */
[----:B-12---:R-:W-:Y:S02]  /*3960*/  SEL R0, RZ, 0x1, P0 ;  /* 0x00000001ff007807 */ /* 0x006fe40000000000 */
[----:B------:R-:W-:Y:S01]  /*3970*/  SEL R8, R8, RZ, P0 ;  /* 0x000000ff08087207 */ /* 0x000fe20000000000 */
[----:B------:R-:W-:Y:S01]  /*3980*/  USEL UR6, URZ, 0x1, UP0 ;  /* 0x00000001ff067887 */ /* 0x000fe20008000000 */
[----:B------:R-:W-:Y:S01]  /*3990*/  LOP3.LUT R3, R3, R0, RZ, 0x3c, !PT ;  /* 0x0000000003037212 */ /* 0x000fe200078e3cff */
[----:B------:R-:W-:-:S04]  /*39a0*/  USEL UR22, UR22, URZ, UP0 ;  /* 0x000000ff16167287 */ /* 0x000fc80008000000 */
[----:B------:R-:W-:Y:S01]  /*39b0*/  LOP3.LUT R9, R9, UR6, RZ, 0x3c, !PT ;  /* 0x0000000609097c12 */ /* 0x000fe2000f8e3cff */
[----:B------:R-:W-:Y:S07]  /*39c0*/  @P1 BRA `(.L_x_74) ;  /* 0xfffffff800c41947 */ /* 0x000fee000383ffff */
[----:B------:R-:W1:Y:S01]  /*39d0*/  S2UR UR6, SR_CgaCtaId ;  /* 0x00000000000679c3 */ /* 0x000e620000008800 */
[----:B------:R-:W-:Y:S01]  /*39e0*/  ELECT P0, URZ, PT ;  /* 0x0000000000ff782f */ /* 0x000fe20003800000 */
[----:B------:R-:W-:Y:S01]  /*39f0*/  HFMA2 R0, -RZ, RZ, 0, 5.9604644775390625e-08 ;  /* 0x00000001ff007431 */ /* 0x000fe200000001ff */
[----:B------:R-:W-:-:S05]  /*3a00*/  UMOV UR7, 0x40 ;  /* 0x0000004000077882 */ /* 0x000fca0000000000 */
[----:B------:R-:W-:Y:S01]  /*3a10*/  UVIRTCOUNT.DEALLOC.SMPOOL 0x80 ;  /* 0x000000800000784c */ /* 0x000fe20000000000 */
[----:B------:R-:W-:Y:S02]  /*3a20*/  UISETP.NE.AND UP0, UPT, UR5, URZ, UPT ;  /* 0x000000ff0500728c */ /* 0x000fe4000bf05270 */
[----:B-1----:R-:W-:-:S09]  /*3a30*/  ULEA UR6, UR6, UR7, 0x18 ;  /* 0x0000000706067291 */ /* 0x002fd2000f8ec0ff */
[----:B------:R1:W-:Y:S01]  /*3a40*/  @P0 STS.U8 [UR6+0x1c], R0 ;  /* 0x00001c00ff000988 */ /* 0x0003e20008000006 */
[----:B------:R-:W-:Y:S05]  /*3a50*/  BRA.U UP0, `(.L_x_75) ;  /* 0x0000000100a07547 */ /* 0x000fea000b800000 */
[----:B------:R-:W-:Y:S01]  /*3a60*/  UIADD3 UR5, UPT, UPT, UR8, 0xd0, URZ ;  /* 0x000000d008057890 */ /* 0x000fe2000fffe0ff */
[----:B------:R-:W-:-:S03]  /*3a70*/  SHF.L.U32 R3, R9, 0x1f, RZ ;  /* 0x0000001f09037819 */ /* 0x000fc600000006ff */
[----:B------:R-:W-:-:S09]  /*3a80*/  ULEA UR7, UR22, UR5, 0x3 ;  /* 0x0000000516077291 */ /* 0x000fd2000f8e18ff */
[----:B------:R-:W2:Y:S02]  /*3a90*/  SYNCS.PHASECHK.TRANS64.TRYWAIT P0, [UR7], R3 ;  /* 0x00000003ff0075a7 */ /* 0x000ea40008001107 */
[----:B--2---:R-:W-:Y:S05]  /*3aa0*/  @!P0 BRA `(.L_x_76) ;  /* 0x0000006400188947 */ /* 0x004fea0003800000 */
.L_x_166:
        /* <DEDUP_REMOVED lines=9> */
.L_x_168:
        /* <DEDUP_REMOVED lines=9> */
.L_x_170:
[----:B------:R-:W-:-:S04]  /*3bd0*/  UIADD3 UR9, UPT, UPT, UR9, 0x1, URZ ;  /* 0x0000000109097890 */ /* 0x000fc8000fffe0ff */
[----:B------:R-:W-:-:S04]  /*3be0*/  UISETP.NE.AND UP1, UPT, UR9, 0x4, UPT ;  /* 0x000000040900788c */ /* 0x000fc8000bf25270 */
[----:B------:R-:W-:Y:S02]  /*3bf0*/  USEL UR7, URZ, 0x1, UP1 ;  /* 0x00000001ff077887 */ /* 0x000fe40008800000 */
[----:B------:R-:W-:-:S04]  /*3c00*/  USEL UR9, UR9, URZ, UP1 ;  /* 0x000000ff09097287 */ /* 0x000fc80008800000 */
[----:B------:R-:W-:Y:S01]  /*3c10*/  ULEA UR9, UR9, UR5, 0x3 ;  /* 0x0000000509097291 */ /* 0x000fe2000f8e18ff */
[----:B-1----:R-:W-:-:S04]  /*3c20*/  LOP3.LUT R3, R2, UR7, RZ, 0x3c, !PT ;  /* 0x0000000702037c12 */ /* 0x002fc8000f8e3cff */
[----:B------:R-:W-:Y:S01]  /*3c30*/  SHF.L.U32 R3, R3, 0x1f, RZ ;  /* 0x0000001f03037819 */ /* 0x000fe200000006ff */
[----:B------:R-:W-:-:S04]  /*3c40*/  IMAD.U32 R0, RZ, RZ, UR9 ;  /* 0x00000009ff007e24 */ /* 0x000fc8000f8e00ff */
[----:B------:R1:W2:Y:S03]  /*3c50*/  SYNCS.PHASECHK.TRANS64.TRYWAIT P0, [R0+URZ], R3 ;  /* 0x00000003000075a7 */ /* 0x0002a600080011ff */
[----:B--2---:R-:W-:Y:S05]  /*3c60*/  @!P0 NANOSLEEP.SYNCS 0x989680 ;  /* 0x009896800000895d */ /* 0x004fea0003900000 */
[----:B------:R-:W2:Y:S02]  /*3c70*/  @!P0 SYNCS.PHASECHK.TRANS64 P0, [R0+URZ], R3 ;  /* 0x00000003000085a7 */ /* 0x000ea400080010ff */
[----:B--2---:R-:W-:Y:S05]  /*3c80*/  @P0 BRA `(.L_x_79) ;  /* 0x0000000000200947 */ /* 0x004fea0003800000 */
.L_x_80:
[----:B--2---:R2:W1:Y:S02]  /*3c90*/  SYNCS.PHASECHK.TRANS64.TRYWAIT P0, [R0+URZ], R3 ;  /* 0x00000003000075a7 */ /* 0x00446400080011ff */
[----:B-1----:R-:W-:Y:S05]  /*3ca0*/  @!P0 NANOSLEEP.SYNCS 0x989680 ;  /* 0x009896800000895d */ /* 0x002fea0003900000 */
[----:B------:R-:W1:Y:S02]  /*3cb0*/  @!P0 SYNCS.PHASECHK.TRANS64 P0, [R0+URZ], R3 ;  /* 0x00000003000085a7 */ /* 0x000e6400080010ff */
[----:B-1----:R-:W-:Y:S05]  /*3cc0*/  @!P0 BRA `(.L_x_80) ;  /* 0xfffffffc00f08947 */ /* 0x002fea000383ffff */
[----:B------:R-:W-:Y:S05]  /*3cd0*/  BRA `(.L_x_79) ;  /* 0x00000000000c7947 */ /* 0x000fea0003800000 */
.L_x_75:
[----:B------:R-:W-:-:S04]  /*3ce0*/  UIADD3 UR5, UPT, UPT, UR8, 0x110, URZ ;  /* 0x0000011008057890 */ /* 0x000fc8000fffe0ff */
[----:B------:R-:W-:-:S09]  /*3cf0*/  UPRMT UR5, UR4, 0x654, UR5 ;  /* 0x0000065404057896 */ /* 0x000fd20008000005 */
[----:B------:R-:W-:Y:S03]  /*3d00*/  SYNCS.ARRIVE.TRANS64.RED.A1T0 RZ, [UR5], RZ ;  /* 0x000000ffffff79a7 */ /* 0x000fe60008100405 */
.L_x_79:
[----:B-12---:R-:W-:Y:S01]  /*3d10*/  SHF.L.U32 R3, RZ, 0x1f, RZ ;  /* 0x0000001fff037819 */ /* 0x006fe200000006ff */
[----:B------:R-:W-:Y:S01]  /*3d20*/  UIADD3 UR5, UPT, UPT, UR8, 0x110, URZ ;  /* 0x0000011008057890 */ /* 0x000fe2000fffe0ff */
[----:B------:R-:W-:Y:S02]  /*3d30*/  PLOP3.LUT P0, PT, PT, PT, UP0, 0x80, 0x8 ;  /* 0x000000000008781c */ /* 0x000fe40003f0f008 */
[----:B------:R-:W1:Y:S02]  /*3d40*/  SYNCS.PHASECHK.TRANS64.TRYWAIT P1, [UR8+0x110], R3 ;  /* 0x00011003ff0075a7 */ /* 0x000e640008021108 */
[----:B-1----:R-:W-:Y:S09]  /*3d50*/  @!P1 BRA `(.L_x_81) ;  /* 0x0000006000b49947 */ /* 0x002ff20003800000 */
.L_x_172:
[----:B------:R-:W-:Y:S01]  /*3d60*/  @!UP0 UPRMT UR5, UR4, 0x654, UR5 ;  /* 0x0000065404058896 */ /* 0x000fe20008000005 */
[----:B------:R-:W-:Y:S02]  /*3d70*/  UMOV UR8, 0xffff ;  /* 0x0000ffff00087882 */ /* 0x000fe40000000000 */
[----:B------:R-:W-:-:S06]  /*3d80*/  UMOV UR4, 0x1 ;  /* 0x0000000100047882 */ /* 0x000fcc0000000000 */
[----:B------:R-:W-:Y:S01]  /*3d90*/  @!P0 SYNCS.ARRIVE.TRANS64.RED.A1T0 RZ, [UR5], RZ ;  /* 0x000000ffffff89a7 */ /* 0x000fe20008100405 */
[----:B------:R-:W-:Y:S01]  /*3da0*/  NOP ;  /* 0x0000000000007918 */ /* 0x000fe20000000000 */
[----:B-1----:R-:W1:Y:S01]  /*3db0*/  LDS R0, [UR6+0x14] ;  /* 0x00001406ff007984 */ /* 0x002e620008000800 */
[----:B------:R-:W-:-:S04]  /*3dc0*/  ULOP3.LUT UR5, UR24, 0xffff, URZ, 0xc0, !UPT ;  /* 0x0000ffff18057892 */ /* 0x000fc8000f8ec0ff */
[----:B------:R-:W-:-:S04]  /*3dd0*/  USHF.R.U32.HI UR5, URZ, 0x5, UR5 ;  /* 0x00000005ff057899 */ /* 0x000fc80008011605 */
[----:B------:R-:W-:Y:S02]  /*3de0*/  USHF.L.U32 UR8, UR8, UR5, URZ ;  /* 0x0000000508087299 */ /* 0x000fe400080006ff */
[----:B------:R-:W-:-:S04]  /*3df0*/  USHF.L.U32 UR4, UR4, UR5, URZ ;  /* 0x0000000504047299 */ /* 0x000fc800080006ff */
[----:B-1----:R-:W-:-:S04]  /*3e00*/  LOP3.LUT R0, R0, UR8, RZ, 0xc0, !PT ;  /* 0x0000000800007c12 */ /* 0x002fc8000f8ec0ff */
[----:B------:R-:W-:-:S13]  /*3e10*/  ISETP.NE.AND P0, PT, R0, UR8, PT ;  /* 0x0000000800007c0c */ /* 0x000fda000bf05270 */
[----:B------:R-:W-:Y:S05]  /*3e20*/  @P0 BRA `(.L_x_82) ;  /* 0x0000000000580947 */ /* 0x000fea0003800000 */
[----:B------:R-:W1:Y:S02]  /*3e30*/  LDS R0, [UR6+0x18] ;  /* 0x00001806ff007984 */ /* 0x000e640008000800 */
[----:B-1----:R-:W-:-:S04]  /*3e40*/  LOP3.LUT R0, R0, UR4, RZ, 0xc0, !PT ;  /* 0x0000000400007c12 */ /* 0x002fc8000f8ec0ff */
[----:B------:R-:W-:-:S13]  /*3e50*/  ISETP.NE.AND P0, PT, R0, UR4, PT ;  /* 0x0000000400007c0c */ /* 0x000fda000bf05270 */
[----:B------:R-:W-:Y:S05]  /*3e60*/  @P0 BRA `(.L_x_83) ;  /* 0x00000000003c0947 */ /* 0x000fea0003800000 */
[----:B------:R-:W1:Y:S01]  /*3e70*/  S2R R2, SR_LANEID ;  /* 0x0000000000027919 */ /* 0x000e620000000000 */
[----:B------:R-:W-:Y:S01]  /*3e80*/  ULOP3.LUT UR8, URZ, UR8, URZ, 0x33, !UPT ;  /* 0x00000008ff087292 */ /* 0x000fe2000f8e33ff */
[----:B------:R-:W-:Y:S01]  /*3e90*/  LOP3.LUT R4, RZ, UR4, RZ, 0x33, !PT ;  /* 0x00000004ff047c12 */ /* 0x000fe2000f8e33ff */
[----:B------:R-:W-:Y:S02]  /*3ea0*/  VOTEU.ANY UR7, UPT, PT ;  /* 0x0000000000077886 */ /* 0x000fe400038e0100 */
[----:B------:R-:W-:Y:S01]  /*3eb0*/  UFLO.U32 UR7, UR7 ;  /* 0x00000007000772bd */ /* 0x000fe200080e0000 */
[----:B------:R-:W2:Y:S01]  /*3ec0*/  REDUX UR4, R4 ;  /* 0x00000000040473c4 */ /* 0x000ea20000000000 */
[----:B------:R-:W-:-:S06]  /*3ed0*/  IMAD.U32 R0, RZ, RZ, UR8 ;  /* 0x00000008ff007e24 */ /* 0x000fcc000f8e00ff */
[----:B------:R1:W-:Y:S01]  /*3ee0*/  UTCATOMSWS.AND URZ, UR8 ;  /* 0x0000000800ff79e3 */ /* 0x0003e20008000000 */
[----:B------:R-:W3:Y:S01]  /*3ef0*/  REDUX UR5, R0 ;  /* 0x00000000000573c4 */ /* 0x000ee20000000000 */
[----:B-1----:R-:W-:Y:S01]  /*3f00*/  ISETP.EQ.U32.AND P0, PT, R2, UR7, PT ;  /* 0x0000000702007c0c */ /* 0x002fe2000bf02070 */
[----:B--2---:R-:W-:Y:S01]  /*3f10*/  IMAD.U32 R2, RZ, RZ, UR4 ;  /* 0x00000004ff027e24 */ /* 0x004fe2000f8e00ff */
[----:B---3--:R-:W-:-:S11]  /*3f20*/  MOV R3, UR5 ;  /* 0x0000000500037c02 */ /* 0x008fd60008000f00 */
[----:B------:R1:W-:Y:S04]  /*3f30*/  @P0 ATOMS.AND RZ, [UR6+0x14], R3 ;  /* 0x00001403ffff098c */ /* 0x0003e8000a800006 */
[----:B------:R1:W-:Y:S01]  /*3f40*/  @P0 ATOMS.AND RZ, [UR6+0x18], R2 ;  /* 0x00001802ffff098c */ /* 0x0003e2000a800006 */
[----:B------:R-:W-:Y:S05]  /*3f50*/  BRA `(.L_x_84) ;  /* 0x0000000000147947 */ /* 0x000fea0003800000 */
.L_x_83:
[----:B------:R-:W-:Y:S02]  /*3f60*/  MOV R2, 0x3f80 ;  /* 0x00003f8000027802 */ /* 0x000fe40000000f00 */
[----:B---345:R-:W-:Y:S05]  /*3f70*/  CALL.REL.NOINC `($__internal_0_$__cuda_sm10x_tcgen05_guardrail_trap_col_being_dealloced_not_returned_by_alloc) ;  /* 0x0000006400907944 */ /* 0x038fea0003c00000 */
[----:B------:R-:W-:Y:S05]  /*3f80*/  BRA `(.L_x_84) ;  /* 0x0000000000087947 */ /* 0x000fea0003800000 */
.L_x_82:
[----:B------:R-:W-:Y:S02]  /*3f90*/  MOV R2, 0x3fb0 ;  /* 0x00003fb000027802 */ /* 0x000fe40000000f00 */
[----:B---345:R-:W-:Y:S05]  /*3fa0*/  CALL.REL.NOINC `($__internal_2_$__cuda_sm10x_tcgen05_guardrail_trap_unallocated_columns_being_dealloced) ;  /* 0x00000064009c7944 */ /* 0x038fea0003c00000 */
.L_x_84:
[----:B------:R-:W-:Y:S01]  /*3fb0*/  NOP ;  /* 0x0000000000007918 */ /* 0x000fe20000000000 */
[----:B----4-:R-:W-:Y:S05]  /*3fc0*/  EXIT ;  /* 0x000000000000794d */ /* 0x010fea0003800000 */
.L_x_55:
[----:B------:R-:W-:-:S09]  /*3fd0*/  UISETP.NE.OR UP5, UPT, UR10, 0x3, !UP5 ;  /* 0x000000030a00788c */ /* 0x000fd2000efa5670 */
[----:B------:R-:W-:Y:S05]  /*3fe0*/  BRA.U UP5, `(.L_x_85) ;  /* 0x0000001105787547 */ /* 0x000fea000b800000 */
[----:B------:R-:W1:Y:S01]  /*3ff0*/  LDC R0, c[0x0][0xb30] ;  /* 0x0002cc00ff007b82 */ /* 0x000e620000000800 */
[----:B------:R-:W2:Y:S01]  /*4000*/  LDCU.64 UR8, c[0x0][0x888] ;  /* 0x00011100ff0877ac */ /* 0x000ea20008000a00 */
[----:B------:R-:W-:Y:S02]  /*4010*/  HFMA2 R29, -RZ, RZ, 0, 0 ;  /* 0x00000000ff1d7431 */ /* 0x000fe400000001ff */
[----:B------:R-:W-:Y:S01]  /*4020*/  IMAD.MOV.U32 R31, RZ, RZ, 0x1 ;  /* 0x00000001ff1f7424 */ /* 0x000fe200078e00ff */
[----:B------:R-:W-:Y:S01]  /*4030*/  MOV R23, 0x1000 ;  /* 0x0000100000177802 */ /* 0x000fe20000000f00 */
[----:B------:R-:W3:Y:S01]  /*4040*/  LDCU.64 UR4, c[0x0][0x890] ;  /* 0x00011200ff0477ac */ /* 0x000ee20008000a00 */
[----:B------:R-:W-:Y:S01]  /*4050*/  IMAD.MOV.U32 R30, RZ, RZ, RZ ;  /* 0x000000ffff1e7224 */ /* 0x000fe200078e00ff */
[----:B------:R-:W4:Y:S01]  /*4060*/  LDC R19, c[0x0][0x370] ;  /* 0x0000dc00ff137b82 */ /* 0x000f220000000800 */
[----:B------:R-:W-:Y:S01]  /*4070*/  UMOV UR7, 0x400 ;  /* 0x0000040000077882 */ /* 0x000fe20000000000 */
[----:B------:R-:W-:-:S02]  /*4080*/  UPLOP3.LUT UP1, UPT, UPT, UPT, UPT, 0x40, 0x4 ;  /* 0x000000000004789c */ /* 0x000fc40003f2e870 */
[----:B------:R-:W-:-:S04]  /*4090*/  ULEA UR7, UR37, UR7, 0x18 ;  /* 0x0000000725077291 */ /* 0x000fc8000f8ec0ff */
[----:B------:R-:W4:Y:S01]  /*40a0*/  LDC R2, c[0x0][0xb0c] ;  /* 0x0002c300ff027b82 */ /* 0x000f220000000800 */
[----:B------:R-:W-:Y:S02]  /*40b0*/  UIADD3 UR13, UPT, UPT, UR7, 0x58, URZ ;  /* 0x00000058070d7890 */ /* 0x000fe4000fffe0ff */
[----:B--2---:R-:W-:Y:S02]  /*40c0*/  UISETP.NE.U32.AND UP3, UPT, UR8, URZ, UPT ;  /* 0x000000ff0800728c */ /* 0x004fe4000bf65070 */
[----:B------:R-:W-:Y:S02]  /*40d0*/  UIADD3 UR41, UPT, UPT, UR7, 0x40, URZ ;  /* 0x0000004007297890 */ /* 0x000fe4000fffe0ff */
[----:B---3--:R-:W-:Y:S01]  /*40e0*/  UISETP.NE.U32.AND UP4, UPT, UR4, URZ, UPT ;  /* 0x000000ff0400728c */ /* 0x008fe2000bf85070 */
[----:B------:R-:W2:Y:S01]  /*40f0*/  LDC R18, c[0x0][0xb20] ;  /* 0x0002c800ff127b82 */ /* 0x000ea20000000800 */
[----:B-1----:R-:W-:Y:S01]  /*4100*/  ISETP.NE.AND P1, PT, R0, 0x1, PT ;  /* 0x000000010000780c */ /* 0x002fe20003f25270 */
[----:B------:R-:W-:-:S02]  /*4110*/  UISETP.NE.AND.EX UP3, UPT, UR9, URZ, UPT, UP3 ;  /* 0x000000ff0900728c */ /* 0x000fc4000bf65330 */
[----:B------:R-:W-:Y:S02]  /*4120*/  UIADD3 UR33, UPT, UPT, UR7, 0x48, URZ ;  /* 0x0000004807217890 */ /* 0x000fe4000fffe0ff */
[----:B------:R-:W-:Y:S02]  /*4130*/  UIADD3 UR25, UPT, UPT, UR7, 0x50, URZ ;  /* 0x0000005007197890 */ /* 0x000fe4000fffe0ff */
[----:B------:R-:W1:Y:S01]  /*4140*/  LDC.64 R32, c[0x0][0x348] ;  /* 0x0000d200ff207b82 */ /* 0x000e620000000a00 */
[----:B------:R-:W-:Y:S02]  /*4150*/  UPRMT UR13, UR37, 0x654, UR13 ;  /* 0x00000654250d7896 */ /* 0x000fe4000800000d */
[----:B------:R-:W-:-:S05]  /*4160*/  UISETP.NE.AND.EX UP4, UPT, UR5, URZ, UPT, UP4 ;  /* 0x000000ff0500728c */ /* 0x000fca000bf85340 */
[----:B------:R-:W3:Y:S08]  /*4170*/  LDC.64 R16, c[0x0][0xb10] ;  /* 0x0002c400ff107b82 */ /* 0x000ef00000000a00 */
[----:B------:R-:W1:Y:S08]  /*4180*/  LDC.64 R6, c[0x0][0xb18] ;  /* 0x0002c600ff067b82 */ /* 0x000e700000000a00 */
[----:B------:R-:W1:Y:S08]  /*4190*/  LDC.64 R4, c[0x0][0xb28] ;  /* 0x0002ca00ff047b82 */ /* 0x000e700000000a00 */
[----:B--2-4-:R-:W1:Y:S02]  /*41a0*/  LDC R22, c[0x0][0x374] ;  /* 0x0000dd00ff167b82 */ /* 0x014e640000000800 */
.L_x_96:
[C---:B------:R-:W-:Y:S02]  /*41b0*/  LEA R0, R30.reuse, UR7, 0x3 ;  /* 0x000000071e007c11 */ /* 0x040fe4000f8e18ff */
[----:B------:R-:W-:Y:S02]  /*41c0*/  SHF.L.U32 R3, R29, 0x1f, RZ ;  /* 0x0000001f1d037819 */ /* 0x000fe400000006ff */
[----:B------:R-:W-:Y:S02]  /*41d0*/  LEA R24, R30, UR7, 0x4 ;  /* 0x000000071e187c11 */ /* 0x000fe4000f8e20ff */
[----:B--2---:R-:W2:Y:S02]  /*41e0*/  SYNCS.PHASECHK.TRANS64.TRYWAIT P0, [R0+URZ+0x90], R3 ;  /* 0x00009003000075a7 */ /* 0x004ea400080011ff */
[----:B--2---:R-:W-:Y:S05]  /*41f0*/  @!P0 BRA `(.L_x_86) ;  /* 0x0000005c00a48947 */ /* 0x004fea0003800000 */
.L_x_173:
[----:B------:R-:W-:Y:S01]  /*4200*/  ISETP.GE.AND P0, PT, R40, 0x1, PT ;  /* 0x000000012800780c */ /* 0x000fe20003f06270 */
[----:B------:R-:W4:Y:S01]  /*4210*/  LDS.128 R24, [R24+0x120] ;  /* 0x0001200018187984 */ /* 0x000f220000000c00 */
[----:B--2---:R-:W-:Y:S01]  /*4220*/  VIADD R0, R0, 0xa0 ;  /* 0x000000a000007836 */ /* 0x004fe20000000000 */
[----:B------:R-:W-:Y:S01]  /*4230*/  @!PT LDS RZ, [RZ] ;  /* 0x00000000fffff984 */ /* 0x000fe20000000800 */
[----:B------:R-:W-:Y:S01]  /*4240*/  @!PT LDS RZ, [RZ] ;  /* 0x00000000fffff984 */ /* 0x000fe20000000800 */
[----:B------:R-:W-:Y:S01]  /*4250*/  @!PT LDS RZ, [RZ] ;  /* 0x00000000fffff984 */ /* 0x000fe20000000800 */
[----:B------:R-:W-:Y:S01]  /*4260*/  @!PT LDS RZ, [RZ] ;  /* 0x00000000fffff984 */ /* 0x000fe20000000800 */
[----:B------:R2:W-:Y:S06]  /*4270*/  MEMBAR.ALL.CTA ;  /* 0x0000000000007992 */ /* 0x0005ec0000008000 */
[----:B--2---:R-:W2:Y:S01]  /*4280*/  FENCE.VIEW.ASYNC.S ;  /* 0x00000000000073c6 */ /* 0x004ea20000000000 */
[----:B------:R-:W-:Y:S04]  /*4290*/  PRMT R0, RZ, 0x654, R0 ;  /* 0x00000654ff007816 */ /* 0x000fe80000000000 */
[----:B--2---:R2:W-:Y:S01]  /*42a0*/  SYNCS.ARRIVE.TRANS64.RED.A1T0 RZ, [R0+URZ], RZ ;  /* 0x000000ff00ff79a7 */ /* 0x0045e200081004ff */
[----:B----4-:R-:W-:Y:S11]  /*42b0*/  LOP3.LUT P3, RZ, R26, 0x1, RZ, 0xc0, !PT ;  /* 0x000000011aff7812 */ /* 0x010ff6000786c0ff */
[----:B------:R-:W-:Y:S02]  /*42c0*/  @!UPT UIADD3 URZ, UPT, UPT, URZ, URZ, URZ ;  /* 0x000000fffffff290 */ /* 0x000fe4000fffe0ff */
[----:B------:R-:W-:Y:S02]  /*42d0*/  @P3 MOV R13, R24 ;  /* 0x00000018000d3202 */ /* 0x000fe40000000f00 */
[----:B------:R-:W-:Y:S01]  /*42e0*/  @P3 LOP3.LUT R8, R25, 0xffff, RZ, 0xc0, !PT ;  /* 0x0000ffff19083812 */ /* 0x000fe200078ec0ff */
[----:B--2---:R-:W-:Y:S06]  /*42f0*/  @!P0 BRA `(.L_x_87) ;  /* 0x0000000000a48947 */ /* 0x004fec0003800000 */
[----:B-1----:R-:W-:Y:S01]  /*4300*/  IMAD.HI.U32 R35, R22, R7, RZ ;  /* 0x0000000716237227 */ /* 0x002fe200078e00ff */
[----:B------:R-:W-:Y:S02]  /*4310*/  ISETP.NE.AND P0, PT, R6, 0x1, PT ;  /* 0x000000010600780c */ /* 0x000fe40003f05270 */
[----:B------:R-:W-:Y:S01]  /*4320*/  ISETP.NE.AND P2, PT, R40, 0x1, PT ;  /* 0x000000012800780c */ /* 0x000fe20003f45270 */
[----:B---3--:R-:W-:Y:S01]  /*4330*/  IMAD.HI.U32 R34, R19, R16, RZ ;  /* 0x0000001013227227 */ /* 0x008fe200078e00ff */
[----:B------:R-:W-:Y:S02]  /*4340*/  SHF.R.U32.HI R35, RZ, R18, R35 ;  /* 0x00000012ff237219 */ /* 0x000fe40000011623 */
[----:B------:R-:W-:Y:S01]  /*4350*/  ISETP.NE.AND P4, PT, R2, 0x1, PT ;  /* 0x000000010200780c */ /* 0x000fe20003f85270 */
[----:B------:R-:W-:Y:S01]  /*4360*/  IMAD.HI.U32 R36, R13, R16, RZ ;  /* 0x000000100d247227 */ /* 0x000fe200078e00ff */
[----:B------:R-:W-:Y:S02]  /*4370*/  SHF.R.U32.HI R34, RZ, R17, R34 ;  /* 0x00000011ff227219 */ /* 0x000fe40000011622 */
[----:B------:R-:W-:Y:S01]  /*4380*/  SEL R3, R22, R35, !P0 ;  /* 0x0000002316037207 */ /* 0x000fe20004000000 */
[C---:B------:R-:W-:Y:S01]  /*4390*/  IMAD.HI.U32 R35, R8.reuse, R7, RZ ;  /* 0x0000000708237227 */ /* 0x040fe200078e00ff */
[----:B------:R-:W-:Y:S02]  /*43a0*/  SEL R11, R19, R34, !P4 ;  /* 0x00000022130b7207 */ /* 0x000fe40006000000 */
[----:B------:R-:W-:Y:S01]  /*43b0*/  SHF.R.U32.HI R36, RZ, R17, R36 ;  /* 0x00000011ff247219 */ /* 0x000fe20000011624 */
[----:B------:R-:W-:Y:S01]  /*43c0*/  IMAD.HI.U32 R38, R3, R4, RZ ;  /* 0x0000000403267227 */ /* 0x000fe200078e00ff */
[----:B------:R-:W-:Y:S03]  /*43d0*/  SHF.R.U32.HI R35, RZ, R18, R35 ;  /* 0x00000012ff237219 */ /* 0x000fe60000011623 */
[----:B------:R-:W-:Y:S01]  /*43e0*/  IMAD.HI.U32 R34, R11, R4, RZ ;  /* 0x000000040b227227 */ /* 0x000fe200078e00ff */
[----:B------:R-:W-:Y:S02]  /*43f0*/  @P2 SHF.R.U32.HI R3, RZ, R5, R38 ;  /* 0x00000005ff032219 */ /* 0x000fe40000011626 */
[----:B------:R-:W-:Y:S02]  /*4400*/  SEL R9, R8, R35, !P0 ;  /* 0x0000002308097207 */ /* 0x000fe40004000000 */
[----:B------:R-:W-:Y:S01]  /*4410*/  @P2 SHF.R.U32.HI R11, RZ, R5, R34 ;  /* 0x00000005ff0b2219 */ /* 0x000fe20000011622 */
[C---:B------:R-:W-:Y:S01]  /*4420*/  IMAD R10, R40.reuse, R3, RZ ;  /* 0x00000003280a7224 */ /* 0x040fe200078e02ff */
[----:B------:R-:W-:Y:S01]  /*4430*/  SEL R3, R13, R36, !P4 ;  /* 0x000000240d037207 */ /* 0x000fe20006000000 */
[C---:B------:R-:W-:Y:S03]  /*4440*/  IMAD.HI.U32 R14, R9.reuse, R4, RZ ;  /* 0x00000004090e7227 */ /* 0x040fe600078e00ff */
[----:B------:R-:W-:Y:S01]  /*4450*/  ISETP.GE.AND P0, PT, R9, R10, PT ;  /* 0x0000000a0900720c */ /* 0x000fe20003f06270 */
[C---:B------:R-:W-:Y:S01]  /*4460*/  IMAD R12, R40.reuse, R11, RZ ;  /* 0x0000000b280c7224 */ /* 0x040fe200078e02ff */
[-C--:B------:R-:W-:Y:S04]  /*4470*/  SHF.R.U32.HI R14, RZ, R5.reuse, R14 ;  /* 0x00000005ff0e7219 */ /* 0x080fe8000001160e */
[----:B------:R-:W-:Y:S02]  /*4480*/  ISETP.GE.OR P0, PT, R3, R12, P0 ;  /* 0x0000000c0300720c */ /* 0x000fe40000706670 */
[----:B------:R-:W-:Y:S05]  /*4490*/  SEL R15, R9, R14, !P2 ;  /* 0x0000000e090f7207 */ /* 0x000fea0005000000 */
[----:B------:R-:W-:Y:S04]  /*44a0*/  IMAD.MOV R14, RZ, RZ, -R15 ;  /* 0x000000ffff0e7224 */ /* 0x000fe800078e0a0f */
[----:B------:R-:W-:Y:S02]  /*44b0*/  IMAD R14, R40, R14, R9 ;  /* 0x0000000e280e7224 */ /* 0x000fe400078e0209 */
[C---:B------:R-:W-:Y:S05]  /*44c0*/  @!P0 IMAD.HI.U32 R10, R3.reuse, R4, RZ ;  /* 0x00000004030a8227 */ /* 0x040fea00078e00ff */
[----:B------:R-:W-:Y:S04]  /*44d0*/  @!P0 SHF.R.U32.HI R10, RZ, R5, R10 ;  /* 0x00000005ff0a8219 */ /* 0x000fe8000001160a */
[----:B------:R-:W-:Y:S01]  /*44e0*/  @!P0 SEL R0, R3, R10, !P2 ;  /* 0x0000000a03008207 */ /* 0x000fe20005000000 */
[----:B------:R-:W-:Y:S03]  /*44f0*/  IMAD.MOV R10, RZ, RZ, -R3 ;  /* 0x000000ffff0a7224 */ /* 0x000fe600078e0a03 */
[----:B------:R-:W-:Y:S01]  /*4500*/  @!P0 IADD3 R15, PT, PT, R15, -R0, RZ ;  /* 0x800000000f0f8210 */ /* 0x000fe20007ffe0ff */
[----:B------:R-:W-:Y:S01]  /*4510*/  @!P0 IMAD R0, R11, R14, R0 ;  /* 0x0000000e0b008224 */ /* 0x000fe200078e0200 */
[----:B------:R-:W-:Y:S01]  /*4520*/  IADD3 R11, PT, PT, -R9, RZ, RZ ;  /* 0x000000ff090b7210 */ /* 0x000fe20007ffe1ff */
[----:B------:R-:W-:Y:S02]  /*4530*/  IMAD R13, R2, R10, R13 ;  /* 0x0000000a020d7224 */ /* 0x000fe400078e020d */
[----:B------:R-:W-:Y:S02]  /*4540*/  @!P0 IMAD R9, R15, R40, R3 ;  /* 0x000000280f098224 */ /* 0x000fe400078e0203 */
[----:B------:R-:W-:Y:S02]  /*4550*/  @!P0 IMAD.MOV.U32 R3, RZ, RZ, R0 ;  /* 0x000000ffff038224 */ /* 0x000fe400078e0000 */
[----:B------:R-:W-:Y:S02]  /*4560*/  IMAD R8, R6, R11, R8 ;  /* 0x0000000b06087224 */ /* 0x000fe400078e0208 */
[----:B------:R-:W-:Y:S02]  /*4570*/  IMAD R13, R3, R2, R13 ;  /* 0x00000002030d7224 */ /* 0x000fe400078e020d */
[----:B------:R-:W-:Y:S02]  /*4580*/  IMAD R8, R9, R6, R8 ;  /* 0x0000000609087224 */ /* 0x000fe400078e0208 */
.L_x_87:
[----:B------:R-:W-:Y:S05]  /*4590*/  BRA.U UP1, `(.L_x_88) ;  /* 0x0000000101107547 */ /* 0x000fea000b800000 */
[----:B------:R-:W-:Y:S04]  /*45a0*/  MOV R0, UR6 ;  /* 0x0000000600007c02 */ /* 0x000fe80008000f00 */
[----:B------:R-:W-:Y:S04]  /*45b0*/  SHF.L.U32 R3, R0, 0x1f, RZ ;  /* 0x0000001f00037819 */ /* 0x000fe800000006ff */
[----:B------:R-:W2:Y:S02]  /*45c0*/  SYNCS.PHASECHK.TRANS64.TRYWAIT P0, [UR7+0x88], R3 ;  /* 0x00008803ff0075a7 */ /* 0x000ea40008001107 */
[----:B--2---:R-:W-:Y:S05]  /*45d0*/  @!P0 BRA `(.L_x_89) ;  /* 0x0000005800c08947 */ /* 0x004fea0003800000 */
.L_x_88:
[----:B------:R-:W-:Y:S02]  /*45e0*/  R2UR UR42, R20 ;  /* 0x00000000142a72ca */ /* 0x000fe400000e0000 */
[----:B------:R-:W-:Y:S02]  /*45f0*/  R2UR UR43, R21 ;  /* 0x00000000152b72ca */ /* 0x000fe400000e0000 */
[----:B------:R-:W-:Y:S02]  /*4600*/  ISETP.NE.U32.AND P2, PT, RZ, UR4, PT ;  /* 0x00000004ff007c0c */ /* 0x000fe4000bf45070 */
[----:B------:R-:W-:Y:S02]  /*4610*/  SHF.L.U32 R12, R31, 0x1f, RZ ;  /* 0x0000001f1f0c7819 */ /* 0x000fe400000006ff */
[----:B------:R-:W-:Y:S05]  /*4620*/  ISETP.NE.AND.EX P2, PT, RZ, UR5, PT, P2 ;  /* 0x00000005ff007c0c */ /* 0x000fea000bf45320 */
[----:B------:R-:W-:Y:S02]  /*4630*/  USHF.L.U32 UR42, UR42, 0x8, URZ ;  /* 0x000000082a2a7899 */ /* 0x000fe400080006ff */
[----:B------:R-:W-:Y:S01]  /*4640*/  USHF.L.U32 UR43, UR43, 0x6, URZ ;  /* 0x000000062b2b7899 */ /* 0x000fe200080006ff */
[----:B------:R-:W-:Y:S11]  /*4650*/  BRA.U !UP4, `(.L_x_90) ;  /* 0x000000010c347547 */ /* 0x000ff6000b800000 */
[----:B------:R-:W-:Y:S01]  /*4660*/  UPLOP3.LUT UP0, UPT, UPT, UPT, UP3, 0x80, 0x8 ;  /* 0x000000000008789c */ /* 0x000fe20003f0f030 */
[----:B--2---:R-:W-:Y:S02]  /*4670*/  HFMA2 R0, -RZ, RZ, 0, 5.9604644775390625e-08 ;  /* 0x00000001ff007431 */ /* 0x004fe400000001ff */
[----:B------:R-:W-:Y:S03]  /*4680*/  IMAD.MOV.U32 R91, RZ, RZ, 0x1 ;  /* 0x00000001ff5b7424 */ /* 0x000fe600078e00ff */
[----:B------:R-:W-:Y:S05]  /*4690*/  PLOP3.LUT P0, PT, PT, PT, UP0, 0x80, 0x8 ;  /* 0x000000000008781c */ /* 0x000fea0003f0f008 */
[----:B------:R-:W2:Y:S01]  /*46a0*/  @UP0 LDCU.64 UR10, c[0x0][0x888] ;  /* 0x00011100ff0a07ac */ /* 0x000ea20008000a00 */
[----:B------:R-:W-:Y:S07]  /*46b0*/  @UP0 UIMAD UR8, UR36, UR4, URZ ;  /* 0x00000004240802a4 */ /* 0x000fee000f8e02ff */
[----:B------:R-:W-:Y:S01]  /*46c0*/  @!P0 PRMT R91, R0, 0x7610, R91 ;  /* 0x00007610005b8816 */ /* 0x000fe2000000005b */
[----:B--2---:R-:W-:Y:S03]  /*46d0*/  @UP0 UIMAD.WIDE UR10, UR8, 0x4, UR10 ;  /* 0x00000004080a08a5 */ /* 0x004fe6000f8e020a */
[----:B------:R-:W2:Y:S03]  /*46e0*/  @!UP0 LDCU UR8, c[0x0][0x880] ;  /* 0x00011000ff0887ac */ /* 0x000ea60008000800 */
[----:B------:R-:W-:Y:S01]  /*46f0*/  IMAD.U32 R10, RZ, RZ, UR10 ;  /* 0x0000000aff0a7e24 */ /* 0x000fe2000f8e00ff */
[----:B------:R-:W-:Y:S05]  /*4700*/  MOV R11, UR11 ;  /* 0x0000000b000b7c02 */ /* 0x000fea0008000f00 */
[----:B-----5:R4:W5:Y:S02]  /*4710*/  @P0 LDG.E R50, desc[UR46][R10.64] ;  /* 0x0000002e0a320981 */ /* 0x020964000c1e1900 */
[----:B--2-4-:R-:W-:Y:S07]  /*4720*/  @!P0 IMAD.U32 R50, RZ, RZ, UR8 ;  /* 0x00000008ff328e24 */ /* 0x014fee000f8e00ff */
.L_x_90:
[----:B-----5:R-:W-:Y:S01]  /*4730*/  @!P2 ISETP.EQ.AND P0, PT, R50, RZ, PT ;  /* 0x000000ff3200a20c */ /* 0x020fe20003f02270 */
[----:B------:R-:W-:Y:S01]  /*4740*/  @!UPT UIADD3 URZ, UPT, UPT, URZ, URZ, URZ ;  /* 0x000000fffffff290 */ /* 0x000fe2000fffe0ff */
[----:B------:R-:W-:Y:S11]  /*4750*/  @!P2 BRA `(.L_x_91) ;  /* 0x000000000014a947 */ /* 0x000ff60003800000 */
[----:B------:R-:W-:Y:S02]  /*4760*/  LOP3.LUT P2, RZ, R91, 0xff, RZ, 0xc0, !PT ;  /* 0x000000ff5bff7812 */ /* 0x000fe4000784c0ff */
[----:B------:R-:W-:Y:S04]  /*4770*/  PLOP3.LUT P0, PT, PT, PT, UP0, 0x80, 0x8 ;  /* 0x000000000008781c */ /* 0x000fe80003f0f008 */
[----:B------:R-:W-:Y:S07]  /*4780*/  PLOP3.LUT P0, PT, P0, PT, PT, 0x8, 0x80 ;  /* 0x000000000080781c */ /* 0x000fee000070e170 */
[----:B------:R-:W-:Y:S11]  /*4790*/  @P2 ISETP.EQ.AND P0, PT, R50, RZ, PT ;  /* 0x000000ff3200220c */ /* 0x000ff60003f02270 */
[----:B------:R-:W-:Y:S02]  /*47a0*/  @!UPT UIADD3 URZ, UPT, UPT, URZ, URZ, URZ ;  /* 0x000000fffffff290 */ /* 0x000fe4000fffe0ff */
.L_x_91:
[----:B------:R-:W4:Y:S01]  /*47b0*/  SYNCS.PHASECHK.TRANS64.TRYWAIT P2, [UR7+0x60], R12 ;  /* 0x0000600cff0075a7 */ /* 0x000f220008041107 */
[----:B------:R-:W-:Y:S04]  /*47c0*/  ELECT P4, URZ, PT ;  /* 0x0000000000ff782f */ /* 0x000fe80003880000 */
[----:B------:R-:W-:Y:S11]  /*47d0*/  PLOP3.LUT P4, PT, P0, P4, PT, 0xf2, 0x2f ;  /* 0x00000000002f781c */ /* 0x000ff60000789e72 */
[----:B------:R-:W-:Y:S02]  /*47e0*/  @!UPT UIADD3 URZ, UPT, UPT, URZ, URZ, URZ ;  /* 0x000000fffffff290 */ /* 0x000fe4000fffe0ff */
[----:B-1----:R-:W-:Y:S05]  /*47f0*/  @!P4 IADD3 R9, P0, PT, R32, 0x580, RZ ;  /* 0x000005802009c810 */ /* 0x002fea0007f1e0ff */
[----:B--2---:R-:W-:Y:S01]  /*4800*/  @!P4 IMAD.X R0, RZ, RZ, R33, P0 ;  /* 0x000000ffff00c224 */ /* 0x004fe200000e0621 */
[----:B----4-:R-:W-:Y:S07]  /*4810*/  @!P2 BRA `(.L_x_92) ;  /* 0x000000580048a947 */ /* 0x010fee0003800000 */
.L_x_176:
[----:B------:R-:W-:Y:S01]  /*4820*/  @!P4 R2UR UR9, R9 ;  /* 0x000000000909c2ca */ /* 0x000fe200000e0000 */
[----:B------:R-:W-:Y:S01]  /*4830*/  VOTEU.ALL UP1, P4 ;  /* 0x0000000000ff7886 */ /* 0x000fe20002020000 */
[----:B------:R-:W-:Y:S01]  /*4840*/  @!P4 R2UR UR8, R0 ;  /* 0x000000000008c2ca */ /* 0x000fe200000e0000 */
[----:B------:R-:W-:Y:S01]  /*4850*/  VOTEU.ALL UP2, P4 ;  /* 0x0000000000ff7886 */ /* 0x000fe20002040000 */
[----:B------:R-:W-:Y:S01]  /*4860*/  UMOV UR16, 0x0 ;  /* 0x0000000000107882 */ /* 0x000fe20000000000 */
[----:B------:R-:W-:Y:S01]  /*4870*/  UMOV UR17, 0x10000000 ;  /* 0x1000000000117882 */ /* 0x000fe20000000000 */
[----:B------:R-:W-:Y:S01]  /*4880*/  @!UP1 UIADD3 UR40, UPT, UPT, UR7, 0x200, URZ ;  /* 0x0000020007289890 */ /* 0x000fe2000fffe0ff */
[----:B------:R-:W-:Y:S01]  /*4890*/  @!P4 IMAD.MOV.U32 R0, RZ, RZ, 0x1000 ;  /* 0x00001000ff00c424 */ /* 0x000fe200078e00ff */
[----:B------:R-:W-:Y:S01]  /*48a0*/  UMOV UR44, UR36 ;  /* 0x00000024002c7c82 */ /* 0x000fe20008000000 */
[----:B------:R-:W-:Y:S01]  /*48b0*/  @!UP1 UIADD3 UR10, UPT, UPT, UR42, 0x80, URZ ;  /* 0x000000802a0a9890 */ /* 0x000fe2000fffe0ff */
[----:B------:R-:W-:Y:S01]  /*48c0*/  @!P4 IADD3 R9, P0, PT, R32, 0x580, RZ ;  /* 0x000005802009c810 */ /* 0x000fe20007f1e0ff */
[----:B------:R-:W-:Y:S01]  /*48d0*/  UMOV UR11, UR43 ;  /* 0x0000002b000b7c82 */ /* 0x000fe20008000000 */
[----:B------:R-:W-:Y:S01]  /*48e0*/  UMOV UR12, UR36 ;  /* 0x00000024000c7c82 */ /* 0x000fe20008000000 */
[----:B------:R-:W-:Y:S01]  /*48f0*/  IMAD.U32 R10, RZ, RZ, UR9 ;  /* 0x00000009ff0a7e24 */ /* 0x000fe2000f8e00ff */
[----:B------:R-:W-:Y:S01]  /*4900*/  UMOV UR9, UR41 ;  /* 0x0000002900097c82 */ /* 0x000fe20008000000 */
[----:B------:R-:W-:Y:S01]  /*4910*/  IMAD.U32 R11, RZ, RZ, UR8 ;  /* 0x00000008ff0b7e24 */ /* 0x000fe2000f8e00ff */
[----:B------:R-:W-:Y:S02]  /*4920*/  @!UP1 UIADD3 UR8, UPT, UPT, UR7, 0xa00, URZ ;  /* 0x00000a0007089890 */ /* 0x000fe4000fffe0ff */
[----:B------:R-:W-:Y:S01]  /*4930*/  @!P4 R2UR UR18, R10 ;  /* 0x000000000a12c2ca */ /* 0x000fe200000e0000 */
[----:B------:R-:W-:Y:S01]  /*4940*/  VOTEU.ALL UP1, P4 ;  /* 0x0000000000ff7886 */ /* 0x000fe20002020000 */
[----:B------:R-:W-:Y:S01]  /*4950*/  @!P4 R2UR UR19, R11 ;  /* 0x000000000b13c2ca */ /* 0x000fe200000e0000 */
[----:B------:R-:W-:Y:S11]  /*4960*/  UPRMT UR14, UR37, 0x654, UR41 ;  /* 0x00000654250e7896 */ /* 0x000ff60008000029 */
[----:B------:R-:W-:Y:S01]  /*4970*/  @!UPT UIADD3 URZ, UPT, UPT, URZ, URZ, URZ ;  /* 0x000000fffffff290 */ /* 0x000fe2000fffe0ff */
[----:B------:R2:W-:Y:S01]  /*4980*/  @!UP2 UTMALDG.3D [UR40], [UR18], desc[UR16] ;  /* 0x000010281200a5b4 */ /* 0x0005e20008011000 */
[----:B------:R2:W-:Y:S01]  /*4990*/  @!UP1 UTMALDG.3D [UR8], [UR18], desc[UR16] ;  /* 0x00001008120095b4 */ /* 0x0005e20008011000 */
[----:B------:R4:W-:Y:S01]  /*49a0*/  @!P4 SYNCS.ARRIVE.TRANS64.RED.A0TR RZ, [UR7+0x40], R0 ;  /* 0x00004000ffffc9a7 */ /* 0x0009e20008300407 */
[----:B------:R-:W-:Y:S01]  /*49b0*/  SYNCS.ARRIVE.TRANS64.RED.A1T0 RZ, [UR14], RZ ;  /* 0x000000ffffff79a7 */ /* 0x000fe2000810040e */
[----:B----4-:R-:W-:Y:S01]  /*49c0*/  @!P4 IMAD.X R0, RZ, RZ, R33, P0 ;  /* 0x000000ffff00c224 */ /* 0x010fe200000e0621 */
[----:B------:R-:W4:Y:S02]  /*49d0*/  SYNCS.PHASECHK.TRANS64.TRYWAIT P2, [UR7+0x68], R12 ;  /* 0x0000680cff0075a7 */ /* 0x000f240008041107 */
[----:B--2-4-:R-:W-:Y:S05]  /*49e0*/  @!P2 BRA `(.L_x_93) ;  /* 0x0000005400eca947 */ /* 0x014fea0003800000 */
.L_x_178:
        /* <DEDUP_REMOVED lines=8> */
[----:B------:R-:W-:Y:S01]  /*4a70*/  @!UP1 UIADD3 UR32, UPT, UPT, UR7, 0x1200, URZ ;  /* 0x0000120007209890 */ /* 0x000fe2000fffe0ff */
[----:B------:R-:W-:Y:S01]  /*4a80*/  @!P4 IADD3 R21, P0, PT, R32, 0x580, RZ ;  /* 0x000005802015c810 */ /* 0x000fe20007f1e0ff */
[----:B------:R-:W-:Y:S01]  /*4a90*/  UMOV UR35, UR43 ;  /* 0x0000002b00237c82 */ /* 0x000fe20008000000 */
[----:B------:R-:W-:Y:S02]  /*4aa0*/  @!UP1 UIADD3 UR10, UPT, UPT, UR42, 0xa0, URZ ;  /* 0x000000a02a0a9890 */ /* 0x000fe4000fffe0ff */
[----:B------:R-:W-:Y:S01]  /*4ab0*/  IMAD.U32 R10, RZ, RZ, UR9 ;  /* 0x00000009ff0a7e24 */ /* 0x000fe2000f8e00ff */
[----:B------:R-:W-:Y:S01]  /*4ac0*/  UMOV UR9, UR33 ;  /* 0x0000002100097c82 */ /* 0x000fe20008000000 */
[----:B------:R-:W-:Y:S01]  /*4ad0*/  IMAD.U32 R11, RZ, RZ, UR8 ;  /* 0x00000008ff0b7e24 */ /* 0x000fe2000f8e00ff */
[----:B------:R-:W-:Y:S01]  /*4ae0*/  @!UP1 UIADD3 UR8, UPT, UPT, UR7, 0x1a00, URZ ;  /* 0x00001a0007089890 */ /* 0x000fe2000fffe0ff */
[----:B------:R-:W-:Y:S01]  /*4af0*/  @!P4 IMAD.X R20, RZ, RZ, R33, P0 ;  /* 0x000000ffff14c224 */ /* 0x000fe200000e0621 */
[----:B------:R-:W-:Y:S01]  /*4b00*/  @!P4 R2UR UR18, R10 ;  /* 0x000000000a12c2ca */ /* 0x000fe200000e0000 */
[----:B------:R-:W-:Y:S01]  /*4b10*/  VOTEU.ALL UP1, P4 ;  /* 0x0000000000ff7886 */ /* 0x000fe20002020000 */
[----:B------:R-:W-:Y:S01]  /*4b20*/  @!P4 R2UR UR19, R11 ;  /* 0x000000000b13c2ca */ /* 0x000fe200000e0000 */
[----:B------:R-:W-:Y:S01]  /*4b30*/  UMOV UR11, UR43 ;  /* 0x0000002b000b7c82 */ /* 0x000fe20008000000 */
[----:B------:R-:W-:Y:S01]  /*4b40*/  UMOV UR12, UR36 ;  /* 0x00000024000c7c82 */ /* 0x000fe20008000000 */
[----:B------:R-:W-:Y:S10]  /*4b50*/  UPRMT UR14, UR37, 0x654, UR33 ;  /* 0x00000654250e7896 */ /* 0x000ff40008000021 */
[----:B------:R2:W-:Y:S01]  /*4b60*/  @!UP2 UTMALDG.3D [UR32], [UR18], desc[UR16] ;  /* 0x000010201200a5b4 */ /* 0x0005e20008011000 */
[----:B------:R2:W-:Y:S01]  /*4b70*/  @!UP1 UTMALDG.3D [UR8], [UR18], desc[UR16] ;  /* 0x00001008120095b4 */ /* 0x0005e20008011000 */
[----:B------:R2:W-:Y:S01]  /*4b80*/  @!P4 SYNCS.ARRIVE.TRANS64.RED.A0TR RZ, [UR7+0x48], R0 ;  /* 0x00004800ffffc9a7 */ /* 0x0005e20008300407 */
[----:B------:R-:W-:Y:S01]  /*4b90*/  SYNCS.ARRIVE.TRANS64.RED.A1T0 RZ, [UR14], RZ ;  /* 0x000000ffffff79a7 */ /* 0x000fe2000810040e */
[----:B------:R-:W4:Y:S02]  /*4ba0*/  SYNCS.PHASECHK.TRANS64.TRYWAIT P2, [UR7+0x70], R12 ;  /* 0x0000700cff0075a7 */ /* 0x000f240008041107 */
[----:B--2-4-:R-:W-:Y:S05]  /*4bb0*/  @!P2 BRA `(.L_x_94) ;  /* 0x000000540090a947 */ /* 0x014fea0003800000 */
.L_x_180:
[----:B------:R-:W2:Y:S01]  /*4bc0*/  LDC.64 R14, c[0x0][0xb10] ;  /* 0x0002c400ff0e7b82 */ /* 0x000ea20000000a00 */
[----:B------:R-:W-:Y:S01]  /*4bd0*/  @!P4 R2UR UR9, R21 ;  /* 0x000000001509c2ca */ /* 0x000fe200000e0000 */
[----:B------:R-:W-:Y:S01]  /*4be0*/  VOTEU.ALL UP1, P4 ;  /* 0x0000000000ff7886 */ /* 0x000fe20002020000 */
[----:B------:R-:W-:Y:S01]  /*4bf0*/  @!P4 R2UR UR8, R20 ;  /* 0x000000001408c2ca */ /* 0x000fe200000e0000 */
[----:B------:R-:W-:Y:S01]  /*4c00*/  VOTEU.ALL UP2, P4 ;  /* 0x0000000000ff7886 */ /* 0x000fe20002040000 */
[----:B------:R-:W-:Y:S03]  /*4c10*/  UMOV UR16, 0x0 ;  /* 0x0000000000107882 */ /* 0x000fe60000000000 */
[----:B------:R-:W4:Y:S01]  /*4c20*/  LDC.64 R10, c[0x0][0xb18] ;  /* 0x0002c600ff0a7b82 */ /* 0x000f220000000a00 */
[----:B------:R-:W-:Y:S01]  /*4c30*/  @!UP1 UIADD3 UR26, UPT, UPT, UR42, 0x40, URZ ;  /* 0x000000402a1a9890 */ /* 0x000fe2000fffe0ff */
[----:B------:R-:W-:Y:S01]  /*4c40*/  @P3 SHF.R.U32.HI R28, RZ, 0x10, R25 ;  /* 0x00000010ff1c3819 */ /* 0x000fe20000011619 */
[----:B------:R-:W-:Y:S01]  /*4c50*/  @!UP1 UIADD3 UR24, UPT, UPT, UR7, 0x2200, URZ ;  /* 0x0000220007189890 */ /* 0x000fe2000fffe0ff */
[----:B------:R-:W-:Y:S01]  /*4c60*/  VIADD R30, R30, 0x1 ;  /* 0x000000011e1e7836 */ /* 0x000fe20000000000 */
[----:B------:R-:W-:Y:S03]  /*4c70*/  UMOV UR17, 0x10000000 ;  /* 0x1000000000117882 */ /* 0x000fe60000000000 */
[----:B------:R-:W5:Y:S01]  /*4c80*/  @!P1 LDC R0, c[0x0][0xb20] ;  /* 0x0002c800ff009b82 */ /* 0x000f620000000800 */
[----:B------:R-:W-:Y:S01]  /*4c90*/  UMOV UR27, UR43 ;  /* 0x0000002b001b7c82 */ /* 0x000fe20008000000 */
[----:B------:R-:W-:Y:S01]  /*4ca0*/  IMAD.U32 R20, RZ, RZ, UR9 ;  /* 0x00000009ff147e24 */ /* 0x000fe2000f8e00ff */
[----:B------:R-:W-:Y:S05]  /*4cb0*/  UMOV UR28, UR36 ;  /* 0x00000024001c7c82 */ /* 0x000fea0008000000 */
[----:B-1----:R-:W1:Y:S01]  /*4cc0*/  @!P1 LDC R3, c[0x0][0xb0c] ;  /* 0x0002c300ff039b82 */ /* 0x002e620000000800 */
[----:B------:R-:W-:Y:S01]  /*4cd0*/  IMAD.U32 R21, RZ, RZ, UR8 ;  /* 0x00000008ff157e24 */ /* 0x000fe2000f8e00ff */
[----:B------:R-:W-:Y:S01]  /*4ce0*/  @!UP1 UIADD3 UR10, UPT, UPT, UR42, 0xc0, URZ ;  /* 0x000000c02a0a9890 */ /* 0x000fe2000fffe0ff */
[----:B------:R-:W-:Y:S01]  /*4cf0*/  @!P4 R2UR UR18, R20 ;  /* 0x000000001412c2ca */ /* 0x000fe200000e0000 */
[----:B------:R-:W-:Y:S01]  /*4d00*/  @!UP1 UIADD3 UR8, UPT, UPT, UR7, 0x2a00, URZ ;  /* 0x00002a0007089890 */ /* 0x000fe2000fffe0ff */
[----:B------:R-:W-:Y:S01]  /*4d10*/  @!P4 IMAD.MOV.U32 R20, RZ, RZ, 0x1000 ;  /* 0x00001000ff14c424 */ /* 0x000fe200078e00ff */
[----:B------:R-:W-:Y:S01]  /*4d20*/  @!P4 R2UR UR19, R21 ;  /* 0x000000001513c2ca */ /* 0x000fe200000e0000 */
[----:B------:R-:W-:Y:S01]  /*4d30*/  VOTEU.ALL UP1, P4 ;  /* 0x0000000000ff7886 */ /* 0x000fe20002020000 */
[----:B------:R-:W-:Y:S01]  /*4d40*/  UMOV UR9, UR25 ;  /* 0x0000001900097c82 */ /* 0x000fe20008000000 */
[----:B------:R-:W-:Y:S01]  /*4d50*/  UMOV UR11, UR43 ;  /* 0x0000002b000b7c82 */ /* 0x000fe20008000000 */
[----:B------:R-:W-:Y:S01]  /*4d60*/  UMOV UR12, UR36 ;  /* 0x00000024000c7c82 */ /* 0x000fe20008000000 */
[----:B------:R-:W-:Y:S08]  /*4d70*/  UPRMT UR14, UR37, 0x654, UR25 ;  /* 0x00000654250e7896 */ /* 0x000ff00008000019 */
[----:B------:R1:W-:Y:S02]  /*4d80*/  @!UP2 UTMALDG.3D [UR24], [UR18], desc[UR16] ;  /* 0x000010181200a5b4 */ /* 0x0003e40008011000 */
[----:B-1----:R-:W-:Y:S01]  /*4d90*/  @!P1 ISETP.NE.AND P2, PT, R3, 0x1, PT ;  /* 0x000000010300980c */ /* 0x002fe20003f45270 */
[C---:B--2---:R-:W-:Y:S01]  /*4da0*/  @!P1 IMAD.HI.U32 R14, R13.reuse, R14, RZ ;  /* 0x0000000e0d0e9227 */ /* 0x044fe200078e00ff */
[----:B----4-:R-:W-:Y:S01]  /*4db0*/  @!P1 ISETP.NE.AND P0, PT, R10, 0x1, PT ;  /* 0x000000010a00980c */ /* 0x010fe20003f05270 */
[----:B------:R1:W-:Y:S01]  /*4dc0*/  @!UP1 UTMALDG.3D [UR8], [UR18], desc[UR16] ;  /* 0x00001008120095b4 */ /* 0x0003e20008011000 */
[----:B------:R1:W-:Y:S01]  /*4dd0*/  @!P4 SYNCS.ARRIVE.TRANS64.RED.A0TR RZ, [UR7+0x50], R20 ;  /* 0x00005014ffffc9a7 */ /* 0x0003e20008300407 */
[C---:B------:R-:W-:Y:S01]  /*4de0*/  @!P1 IMAD.HI.U32 R11, R8.reuse, R11, RZ ;  /* 0x0000000b080b9227 */ /* 0x040fe200078e00ff */
[----:B------:R-:W-:Y:S04]  /*4df0*/  @!P1 SHF.R.U32.HI R14, RZ, R15, R14 ;  /* 0x0000000fff0e9219 */ /* 0x000fe8000001160e */
[----:B-----5:R-:W-:Y:S02]  /*4e00*/  @!P1 SHF.R.U32.HI R9, RZ, R0, R11 ;  /* 0x00000000ff099219 */ /* 0x020fe4000001160b */
[----:B------:R-:W-:Y:S02]  /*4e10*/  @!P1 SEL R14, R13, R14, !P2 ;  /* 0x0000000e0d0e9207 */ /* 0x000fe40005000000 */
[----:B------:R-:W-:Y:S05]  /*4e20*/  @!P1 SEL R9, R8, R9, !P0 ;  /* 0x0000000908099207 */ /* 0x000fea0004000000 */
[----:B------:R-:W-:Y:S01]  /*4e30*/  @!P1 IMAD.IADD R0, R9, 0x1, -R14 ;  /* 0x0000000109009824 */ /* 0x000fe200078e0a0e */
[----:B------:R-:W-:Y:S01]  /*4e40*/  SYNCS.ARRIVE.TRANS64.RED.A1T0 RZ, [UR14], RZ ;  /* 0x000000ffffff79a7 */ /* 0x000fe2000810040e */
[----:B------:R-:W-:Y:S02]  /*4e50*/  @!P1 IMAD.IADD R9, R14, 0x1, -R9 ;  /* 0x000000010e099824 */ /* 0x000fe400078e0a09 */
[----:B------:R-:W-:Y:S02]  /*4e60*/  @!P1 IMAD R13, R0, R3, R13 ;  /* 0x00000003000d9224 */ /* 0x000fe400078e020d */
[----:B------:R-:W-:Y:S01]  /*4e70*/  @!P1 IMAD R8, R9, R10, R8 ;  /* 0x0000000a09089224 */ /* 0x000fe200078e0208 */
[----:B------:R-:W2:Y:S02]  /*4e80*/  SYNCS.PHASECHK.TRANS64.TRYWAIT P5, [UR7+0x78], R12 ;  /* 0x0000780cff0075a7 */ /* 0x000ea400080a1107 */
[----:B-12---:R-:W-:Y:S05]  /*4e90*/  @!P5 BRA `(.L_x_95) ;  /* 0x0000005000f0d947 */ /* 0x006fea0003800000 */
.L_x_182:
[----:B-1----:R-:W-:Y:S01]  /*4ea0*/  @!P4 IADD3 R3, P0, PT, R32, 0x580, RZ ;  /* 0x000005802003c810 */ /* 0x002fe20007f1e0ff */
[----:B------:R-:W-:Y:S01]  /*4eb0*/  VOTEU.ALL UP1, P4 ;  /* 0x0000000000ff7886 */ /* 0x000fe20002020000 */
[----:B------:R-:W-:Y:S01]  /*4ec0*/  VOTEU.ALL UP2, P4 ;  /* 0x0000000000ff7886 */ /* 0x000fe20002040000 */
[----:B------:R-:W-:Y:S01]  /*4ed0*/  UMOV UR14, 0x0 ;  /* 0x00000000000e7882 */ /* 0x000fe20000000000 */
[----:B------:R-:W-:Y:S01]  /*4ee0*/  @!P4 R2UR UR9, R3 ;  /* 0x000000000309c2ca */ /* 0x000fe200000e0000 */
[----:B------:R-:W-:Y:S01]  /*4ef0*/  @!P4 IMAD.X R0, RZ, RZ, R33, P0 ;  /* 0x000000ffff00c224 */ /* 0x000fe200000e0621 */
[----:B------:R-:W-:Y:S01]  /*4f00*/  @!UP1 UIADD3 UR17, UPT, UPT, UR7, 0x58, URZ ;  /* 0x0000005807119890 */ /* 0x000fe2000fffe0ff */
[----:B------:R-:W-:Y:S01]  /*4f10*/  ISETP.NE.AND P0, PT, R30, 0x2, PT ;  /* 0x000000021e00780c */ /* 0x000fe20003f05270 */
[----:B------:R-:W-:Y:S01]  /*4f20*/  @!UP1 UIADD3 UR18, UPT, UPT, UR42, 0x60, URZ ;  /* 0x000000602a129890 */ /* 0x000fe2000fffe0ff */
[----:B------:R-:W-:Y:S01]  /*4f30*/  LOP3.LUT R31, R31, 0x1, RZ, 0x3c, !PT ;  /* 0x000000011f1f7812 */ /* 0x000fe200078e3cff */
[----:B------:R-:W-:Y:S01]  /*4f40*/  @!UP1 UIADD3 UR16, UPT, UPT, UR7, 0x3200, URZ ;  /* 0x0000320007109890 */ /* 0x000fe2000fffe0ff */
[----:B------:R-:W-:Y:S01]  /*4f50*/  @!P4 R2UR UR8, R0 ;  /* 0x000000000008c2ca */ /* 0x000fe200000e0000 */
[----:B------:R-:W-:Y:S01]  /*4f60*/  UMOV UR15, 0x10000000 ;  /* 0x10000000000f7882 */ /* 0x000fe20000000000 */
[----:B------:R-:W-:Y:S01]  /*4f70*/  UMOV UR19, UR43 ;  /* 0x0000002b00137c82 */ /* 0x000fe20008000000 */
[----:B------:R-:W-:Y:S01]  /*4f80*/  UMOV UR20, UR36 ;  /* 0x0000002400147c82 */ /* 0x000fe20008000000 */
[----:B------:R-:W-:Y:S01]  /*4f90*/  @!UP1 UIADD3 UR10, UPT, UPT, UR42, 0xe0, URZ ;  /* 0x000000e02a0a9890 */ /* 0x000fe2000fffe0ff */
[----:B------:R-:W-:Y:S01]  /*4fa0*/  SEL R0, RZ, 0x1, P0 ;  /* 0x00000001ff007807 */ /* 0x000fe20000000000 */
[----:B------:R-:W-:Y:S01]  /*4fb0*/  IMAD.U32 R10, RZ, RZ, UR9 ;  /* 0x00000009ff0a7e24 */ /* 0x000fe2000f8e00ff */
[----:B------:R-:W-:Y:S01]  /*4fc0*/  UMOV UR11, UR43 ;  /* 0x0000002b000b7c82 */ /* 0x000fe20008000000 */
[----:B------:R-:W-:Y:S01]  /*4fd0*/  UMOV UR12, UR36 ;  /* 0x00000024000c7c82 */ /* 0x000fe20008000000 */
[----:B------:R-:W-:Y:S01]  /*4fe0*/  UMOV UR9, UR17 ;  /* 0x0000001100097c82 */ /* 0x000fe20008000000 */
[----:B------:R-:W-:Y:S01]  /*4ff0*/  @P3 R2UR UR36, R28 ;  /* 0x000000001c2432ca */ /* 0x000fe200000e0000 */
[----:B------:R-:W-:Y:S01]  /*5000*/  IMAD.IADD R20, R8, 0x1, R83 ;  /* 0x0000000108147824 */ /* 0x000fe200078e0253 */
[----:B------:R-:W-:Y:S01]  /*5010*/  @!P4 R2UR UR22, R10 ;  /* 0x000000000a16c2ca */ /* 0x000fe200000e0000 */
[----:B------:R-:W-:Y:S01]  /*5020*/  IMAD.U32 R11, RZ, RZ, UR8 ;  /* 0x00000008ff0b7e24 */ /* 0x000fe2000f8e00ff */
[----:B------:R-:W-:Y:S01]  /*5030*/  @!UP1 UIADD3 UR8, UPT, UPT, UR7, 0x3a00, URZ ;  /* 0x00003a0007089890 */ /* 0x000fe2000fffe0ff */
[----:B------:R-:W-:Y:S01]  /*5040*/  LOP3.LUT R29, R29, R0, RZ, 0x3c, !PT ;  /* 0x000000001d1d7212 */ /* 0x000fe200078e3cff */
[----:B------:R-:W-:Y:S01]  /*5050*/  VOTEU.ALL UP1, P4 ;  /* 0x0000000000ff7886 */ /* 0x000fe20002020000 */
[----:B------:R-:W-:Y:S01]  /*5060*/  IMAD.IADD R21, R13, 0x1, R90 ;  /* 0x000000010d157824 */ /* 0x000fe200078e025a */
[----:B------:R-:W-:Y:S02]  /*5070*/  @!P4 R2UR UR23, R11 ;  /* 0x000000000b17c2ca */ /* 0x000fe400000e0000 */
[----:B------:R-:W-:Y:S11]  /*5080*/  SEL R30, R30, RZ, P0 ;  /* 0x000000ff1e1e7207 */ /* 0x000ff60000000000 */
[----:B------:R2:W-:Y:S01]  /*5090*/  @!UP2 UTMALDG.3D [UR16], [UR22], desc[UR14] ;  /* 0x00000e101600a5b4 */ /* 0x0005e20008011000 */
[----:B------:R2:W-:Y:S01]  /*50a0*/  @!UP1 UTMALDG.3D [UR8], [UR22], desc[UR14] ;  /* 0x00000e08160095b4 */ /* 0x0005e20008011000 */
[----:B------:R2:W-:Y:S01]  /*50b0*/  @!P4 SYNCS.ARRIVE.TRANS64.RED.A0TR RZ, [UR7+0x58], R23 ;  /* 0x00005817ffffc9a7 */ /* 0x0005e20008300407 */
[----:B------:R-:W-:Y:S01]  /*50c0*/  UPLOP3.LUT UP1, UPT, UPT, UPT, UPT, 0x80, 0x8 ;  /* 0x000000000008789c */ /* 0x000fe20003f2f070 */
[----:B------:R-:W-:Y:S01]  /*50d0*/  SYNCS.ARRIVE.TRANS64.RED.A1T0 RZ, [UR13], RZ ;  /* 0x000000ffffff79a7 */ /* 0x000fe2000810040d */
[----:B------:R-:W-:Y:S09]  /*50e0*/  @P3 BRA `(.L_x_96) ;  /* 0xfffffff000303947 */ /* 0x000ff2000383ffff */
[----:B------:R-:W-:-:S04]  /*50f0*/  SHF.L.U32 R3, R31, 0x1f, RZ ;  /* 0x0000001f1f037819 */ /* 0x000fc800000006ff */
[----:B------:R-:W1:Y:S02]  /*5100*/  SYNCS.PHASECHK.TRANS64.TRYWAIT P0, [UR7+0x60], R3 ;  /* 0x00006003ff0075a7 */ /* 0x000e640008001107 */
[----:B-1----:R-:W-:Y:S05]  /*5110*/  @!P0 BRA `(.L_x_97) ;  /* 0x0000005000688947 */ /* 0x002fea0003800000 */
.L_x_184:
[----:B------:R-:W4:Y:S02]  /*5120*/  SYNCS.PHASECHK.TRANS64.TRYWAIT P0, [UR7+0x68], R3 ;  /* 0x00006803ff0075a7 */ /* 0x000f240008001107 */
[----:B----4-:R-:W-:Y:S05]  /*5130*/  @!P0 BRA `(.L_x_98) ;  /* 0x0000005000788947 */ /* 0x010fea0003800000 */
.L_x_186:
[----:B------:R-:W4:Y:S02]  /*5140*/  SYNCS.PHASECHK.TRANS64.TRYWAIT P0, [UR7+0x70], R3 ;  /* 0x00007003ff0075a7 */ /* 0x000f240008001107 */
[----:B----4-:R-:W-:Y:S05]  /*5150*/  @!P0 BRA `(.L_x_99) ;  /* 0x0000005000888947 */ /* 0x010fea0003800000 */
.L_x_188:
[----:B-1----:R-:W-:-:S07]  /*5160*/  MOV R0, UR7 ;  /* 0x0000000700007c02 */ /* 0x002fce0008000f00 */
.L_x_100:
[----:B-1----:R-:W-:-:S04]  /*5170*/  SHF.L.U32 R3, R31, 0x1f, RZ ;  /* 0x0000001f1f037819 */ /* 0x002fc800000006ff */
[----:B------:R1:W4:Y:S03]  /*5180*/  SYNCS.PHASECHK.TRANS64.TRYWAIT P0, [R0+URZ+0x78], R3 ;  /* 0x00007803000075a7 */ /* 0x00032600080011ff */
[----:B----4-:R-:W-:Y:S05]  /*5190*/  @!P0 NANOSLEEP.SYNCS 0x989680 ;  /* 0x009896800000895d */ /* 0x010fea0003900000 */
[----:B------:R-:W4:Y:S02]  /*51a0*/  @!P0 SYNCS.PHASECHK.TRANS64 P0, [R0+URZ+0x78], R3 ;  /* 0x00007803000085a7 */ /* 0x000f2400080010ff */
[----:B--2-4-:R-:W-:Y:S05]  /*51b0*/  @P0 EXIT ;  /* 0x000000000000094d */ /* 0x014fea0003800000 */
[----:B------:R-:W-:Y:S05]  /*51c0*/  BRA `(.L_x_100) ;  /* 0xfffffffc00e87947 */ /* 0x000fea000383ffff */
.L_x_85:
[----:B------:R-:W-:-:S06]  /*51d0*/  UISETP.GE.AND UP1, UPT, UR10, 0x4, UPT ;  /* 0x000000040a00788c */ /* 0x000fcc000bf26270 */
[----:B------:R-:W-:-:S13]  /*51e0*/  PLOP3.LUT P0, PT, PT, PT, UP1, 0x80, 0x8 ;  /* 0x000000000008781c */ /* 0x000fda0003f0f018 */
[----:B------:R-:W-:Y:S05]  /*51f0*/  @!P0 EXIT ;  /* 0x000000000000894d */ /* 0x000fea0003800000 */
[----:B------:R-:W-:Y:S01]  /*5200*/  BAR.SYNC.DEFER_BLOCKING 0x6, 0xa0 ;  /* 0x0182800000007b1d */ /* 0x000fe20000010000 */
[C---:B------:R-:W-:Y:S01]  /*5210*/  IMAD.SHL.U32 R96, R104.reuse, 0x20, RZ ;  /* 0x0000002068607824 */ /* 0x040fe200078e00ff */
[----:B------:R-:W-:Y:S01]  /*5220*/  CS2R R100, SRZ ;  /* 0x0000000000647805 */ /* 0x000fe2000001ff00 */
[C---:B------:R-:W-:Y:S02]  /*5230*/  IMAD.SHL.U32 R4, R97.reuse, 0x200000, RZ ;  /* 0x0020000061047824 */ /* 0x040fe400078e00ff */
[C---:B------:R-:W-:Y:S01]  /*5240*/  IMAD.SHL.U32 R2, R104.reuse, 0x4, RZ ;  /* 0x0000000468027824 */ /* 0x040fe200078e00ff */
[----:B------:R-:W-:Y:S02]  /*5250*/  UMOV UR49, 0x400 ;  /* 0x0000040000317882 */ /* 0x000fe40000000000 */
[----:B------:R-:W1:Y:S01]  /*5260*/  LDC R93, c[0x0][0x370] ;  /* 0x0000dc00ff5d7b82 */ /* 0x000e620000000800 */
[----:B------:R-:W-:Y:S01]  /*5270*/  ULEA UR49, UR37, UR49, 0x18 ;  /* 0x0000003125317291 */ /* 0x000fe2000f8ec0ff */
[----:B------:R-:W-:Y:S01]  /*5280*/  IMAD.U32 R47, R104, 0x10000, RZ ;  /* 0x00010000682f7824 */ /* 0x000fe200078e00ff */
[C---:B------:R-:W-:Y:S01]  /*5290*/  LOP3.LUT R3, R96.reuse, 0x80, RZ, 0xc0, !PT ;  /* 0x0000008060037812 */ /* 0x040fe200078ec0ff */
[----:B------:R-:W-:Y:S01]  /*52a0*/  IMAD.SHL.U32 R6, R97, 0x400, RZ ;  /* 0x0000040061067824 */ /* 0x000fe200078e00ff */
[----:B------:R-:W-:Y:S01]  /*52b0*/  LOP3.LUT R95, R96, 0xb60, RZ, 0xc0, !PT ;  /* 0x00000b60605f7812 */ /* 0x000fe200078ec0ff */
[----:B------:R-:W-:Y:S01]  /*52c0*/  UIADD3 UR4, UPT, UPT, UR49, 0x4200, URZ ;  /* 0x0000420031047890 */ /* 0x000fe2000fffe0ff */
[----:B------:R-:W-:Y:S01]  /*52d0*/  LOP3.LUT R4, R4, 0x200000, RZ, 0xc0, !PT ;  /* 0x0020000004047812 */ /* 0x000fe200078ec0ff */
[----:B------:R-:W2:Y:S01]  /*52e0*/  LDC R42, c[0x0][0xb0c] ;  /* 0x0002c300ff2a7b82 */ /* 0x000ea20000000800 */
[----:B------:R-:W-:Y:S01]  /*52f0*/  LOP3.LUT R2, R3, 0x10, R2, 0xf8, !PT ;  /* 0x0000001003027812 */ /* 0x000fe200078ef802 */
[----:B------:R-:W-:Y:S01]  /*5300*/  IMAD.MOV.U32 R44, RZ, RZ, RZ ;  /* 0x000000ffff2c7224 */ /* 0x000fe200078e00ff */
[----:B------:R-:W-:Y:S01]  /*5310*/  LOP3.LUT R95, R95, 0x400, R6, 0xf8, !PT ;  /* 0x000004005f5f7812 */ /* 0x000fe200078ef806 */
[----:B------:R-:W-:Y:S01]  /*5320*/  IMAD.MOV.U32 R102, RZ, RZ, RZ ;  /* 0x000000ffff667224 */ /* 0x000fe200078e00ff */
[----:B------:R-:W-:Y:S01]  /*5330*/  LOP3.LUT R47, R4, 0x400000, R47, 0xf8, !PT ;  /* 0x00400000042f7812 */ /* 0x000fe200078ef82f */
[----:B------:R-:W-:Y:S01]  /*5340*/  IMAD.MOV.U32 R107, RZ, RZ, RZ ;  /* 0x000000ffff6b7224 */ /* 0x000fe200078e00ff */
[----:B------:R-:W-:Y:S01]  /*5350*/  LOP3.LUT P0, RZ, R96, 0x80, RZ, 0xc0, !PT ;  /* 0x0000008060ff7812 */ /* 0x000fe2000780c0ff */
[----:B------:R-:W3:Y:S01]  /*5360*/  LDC R92, c[0x0][0xb20] ;  /* 0x0002c800ff5c7b82 */ /* 0x000ee20000000800 */
[----:B------:R-:W4:Y:S01]  /*5370*/  LDS R0, [UR49+0x140] ;  /* 0x00014031ff007984 */ /* 0x000f220008000800 */
[----:B------:R-:W-:Y:S01]  /*5380*/  LOP3.LUT R95, R95, R2, RZ, 0xfc, !PT ;  /* 0x000000025f5f7212 */ /* 0x000fe200078efcff */
[----:B------:R-:W-:Y:S01]  /*5390*/  IMAD.MOV.U32 R99, RZ, RZ, RZ ;  /* 0x000000ffff637224 */ /* 0x000fe200078e00ff */
[----:B------:R-:W-:Y:S01]  /*53a0*/  P2R R2, PR, RZ, 0x1 ;  /* 0x00000001ff027803 */ /* 0x000fe20000000000 */
[----:B------:R-:W-:Y:S01]  /*53b0*/  IMAD.U32 R103, RZ, RZ, UR4 ;  /* 0x00000004ff677e24 */ /* 0x000fe2000f8e00ff */
[----:B------:R-:W-:Y:S01]  /*53c0*/  LOP3.LUT R104, R104, 0x60, RZ, 0xc0, !PT ;  /* 0x0000006068687812 */ /* 0x000fe200078ec0ff */
[----:B------:R-:W1:Y:S01]  /*53d0*/  LDCU.64 UR52, c[0x0][0x348] ;  /* 0x00006900ff3477ac */ /* 0x000e620008000a00 */
[----:B------:R-:W1:Y:S01]  /*53e0*/  LDC R41, c[0x0][0xb30] ;  /* 0x0002cc00ff297b82 */ /* 0x000e620000000800 */
[----:B------:R-:W1:Y:S01]  /*53f0*/  LDCU.64 UR38, c[0x0][0x888] ;  /* 0x00011100ff2677ac */ /* 0x000e620008000a00 */
[----:B------:R-:W1:Y:S06]  /*5400*/  LDCU.64 UR44, c[0x0][0x890] ;  /* 0x00011200ff2c77ac */ /* 0x000e6c0008000a00 */
[----:B------:R-:W1:Y:S01]  /*5410*/  LDC.64 R88, c[0x0][0xb10] ;  /* 0x0002c400ff587b82 */ /* 0x000e620000000a00 */
[----:B------:R-:W-:-:S07]  /*5420*/  UIADD3 UR48, UPT, UPT, UR49, 0x200, URZ ;  /* 0x0000020031307890 */ /* 0x000fce000fffe0ff */
[----:B------:R-:W1:Y:S08]  /*5430*/  LDC.64 R38, c[0x0][0xb18] ;  /* 0x0002c600ff267b82 */ /* 0x000e700000000a00 */
[----:B------:R-:W1:Y:S08]  /*5440*/  LDC.64 R36, c[0x0][0xb28] ;  /* 0x0002ca00ff247b82 */ /* 0x000e700000000a00 */
[----:B------:R-:W1:Y:S01]  /*5450*/  LDC.64 R86, c[0x0][0x8b0] ;  /* 0x00022c00ff567b82 */ /* 0x000e620000000a00 */
[----:B----4-:R-:W-:-:S07]  /*5460*/  IMAD.IADD R47, R0, 0x1, R47 ;  /* 0x00000001002f7824 */ /* 0x010fce00078e022f */
[----:B------:R-:W4:Y:S08]  /*5470*/  LDC.64 R84, c[0x0][0x8a8] ;  /* 0x00022a00ff547b82 */ /* 0x000f300000000a00 */
[----:B--23--:R-:W1:Y:S02]  /*5480*/  LDC R94, c[0x0][0x374] ;  /* 0x0000dd00ff5e7b82 */ /* 0x00ce640000000800 */
.L_x_142:
[----:B------:R-:W-:Y:S02]  /*5490*/  LEA R0, R107, UR49, 0x3 ;  /* 0x000000316b007c11 */ /* 0x000fe4000f8e18ff */
[----:B------:R-:W-:Y:S02]  /*54a0*/  SHF.L.U32 R3, R101, 0x1f, RZ ;  /* 0x0000001f65037819 */ /* 0x000fe400000006ff */
[----:B------:R-:W-:Y:S02]  /*54b0*/  LEA R16, R107, UR49, 0x4 ;  /* 0x000000316b107c11 */ /* 0x000fe4000f8e20ff */
[----:B--2---:R-:W2:Y:S02]  /*54c0*/  SYNCS.PHASECHK.TRANS64.TRYWAIT P0, [R0+URZ+0x90], R3 ;  /* 0x00009003000075a7 */ /* 0x004ea400080011ff */
[----:B--2---:R-:W-:Y:S05]  /*54d0*/  @!P0 BRA `(.L_x_101) ;  /* 0x0000004c00c08947 */ /* 0x004fea0003800000 */
.L_x_189:
[----:B------:R-:W3:Y:S01]  /*54e0*/  LDC.64 R12, c[0x0][0xb10] ;  /* 0x0002c400ff0c7b82 */ /* 0x000ee20000000a00 */
[----:B------:R-:W4:Y:S01]  /*54f0*/  LDS.128 R16, [R16+0x120] ;  /* 0x0001200010107984 */ /* 0x000f220000000c00 */
[----:B-1----:R-:W-:Y:S01]  /*5500*/  ISETP.NE.AND P1, PT, R41, 0x1, PT ;  /* 0x000000012900780c */ /* 0x002fe20003f25270 */
[----:B--2---:R-:W-:Y:S01]  /*5510*/  VIADD R0, R0, 0xa0 ;  /* 0x000000a000007836 */ /* 0x004fe20000000000 */
[----:B------:R-:W-:Y:S04]  /*5520*/  ISETP.GE.AND P0, PT, R40, 0x1, PT ;  /* 0x000000012800780c */ /* 0x000fe80003f06270 */
[----:B------:R-:W1:Y:S01]  /*5530*/  LDC.64 R10, c[0x0][0xb18] ;  /* 0x0002c600ff0a7b82 */ /* 0x000e620000000a00 */
[----:B------:R-:W-:Y:S01]  /*5540*/  PRMT R0, RZ, 0x654, R0 ;  /* 0x00000654ff007816 */ /* 0x000fe20000000000 */
[----:B------:R-:W-:Y:S01]  /*5550*/  @!PT LDS RZ, [RZ] ;  /* 0x00000000fffff984 */ /* 0x000fe20000000800 */
[----:B------:R-:W-:Y:S01]  /*5560*/  @!PT LDS RZ, [RZ] ;  /* 0x00000000fffff984 */ /* 0x000fe20000000800 */
[----:B------:R-:W-:Y:S01]  /*5570*/  @!PT LDS RZ, [RZ] ;  /* 0x00000000fffff984 */ /* 0x000fe20000000800 */
[----:B------:R-:W-:Y:S01]  /*5580*/  @!PT LDS RZ, [RZ] ;  /* 0x00000000fffff984 */ /* 0x000fe20000000800 */
[----:B------:R2:W-:Y:S06]  /*5590*/  MEMBAR.ALL.CTA ;  /* 0x0000000000007992 */ /* 0x0005ec0000008000 */
[----:B--2---:R-:W2:Y:S01]  /*55a0*/  FENCE.VIEW.ASYNC.S ;  /* 0x00000000000073c6 */ /* 0x004ea20000000000 */
[----:B------:R-:W1:Y:S08]  /*55b0*/  @!P1 LDC R14, c[0x0][0xb20] ;  /* 0x0002c800ff0e9b82 */ /* 0x000e700000000800 */
[----:B------:R-:W1:Y:S01]  /*55c0*/  @!P1 LDC R9, c[0x0][0xb0c] ;  /* 0x0002c300ff099b82 */ /* 0x000e620000000800 */
[----:B--2---:R2:W-:Y:S01]  /*55d0*/  SYNCS.ARRIVE.TRANS64.RED.A1T0 RZ, [R0+URZ], RZ ;  /* 0x000000ff00ff79a7 */ /* 0x0045e200081004ff */
[----:B----4-:R-:W-:Y:S04]  /*55e0*/  LOP3.LUT P4, RZ, R18, 0x1, RZ, 0xc0, !PT ;  /* 0x0000000112ff7812 */ /* 0x010fe8000788c0ff */
[----:B------:R-:W-:Y:S09]  /*55f0*/  P2R R105, PR, RZ, 0x10 ;  /* 0x00000010ff697803 */ /* 0x000ff20000000000 */
[----:B------:R-:W-:Y:S02]  /*5600*/  @P4 MOV R45, R16 ;  /* 0x00000010002d4202 */ /* 0x000fe40000000f00 */
[----:B------:R-:W-:Y:S01]  /*5610*/  @P4 LOP3.LUT R43, R17, 0xffff, RZ, 0xc0, !PT ;  /* 0x0000ffff112b4812 */ /* 0x000fe200078ec0ff */
[----:B--23--:R-:W-:Y:S06]  /*5620*/  @!P0 BRA `(.L_x_102) ;  /* 0x0000000000a48947 */ /* 0x00cfec0003800000 */
[----:B------:R-:W-:Y:S01]  /*5630*/  IMAD.HI.U32 R23, R94, R39, RZ ;  /* 0x000000275e177227 */ /* 0x000fe200078e00ff */
[----:B------:R-:W-:Y:S02]  /*5640*/  ISETP.NE.AND P0, PT, R38, 0x1, PT ;  /* 0x000000012600780c */ /* 0x000fe40003f05270 */
[----:B------:R-:W-:Y:S01]  /*5650*/  ISETP.NE.AND P2, PT, R40, 0x1, PT ;  /* 0x000000012800780c */ /* 0x000fe20003f45270 */
[----:B------:R-:W-:Y:S01]  /*5660*/  IMAD.HI.U32 R22, R93, R88, RZ ;  /* 0x000000585d167227 */ /* 0x000fe200078e00ff */
[----:B------:R-:W-:Y:S02]  /*5670*/  SHF.R.U32.HI R23, RZ, R92, R23 ;  /* 0x0000005cff177219 */ /* 0x000fe40000011617 */
[----:B------:R-:W-:Y:S01]  /*5680*/  ISETP.NE.AND P3, PT, R42, 0x1, PT ;  /* 0x000000012a00780c */ /* 0x000fe20003f65270 */
[----:B------:R-:W-:Y:S01]  /*5690*/  IMAD.HI.U32 R26, R45, R88, RZ ;  /* 0x000000582d1a7227 */ /* 0x000fe200078e00ff */
[----:B------:R-:W-:Y:S02]  /*56a0*/  SHF.R.U32.HI R22, RZ, R89, R22 ;  /* 0x00000059ff167219 */ /* 0x000fe40000011616 */
[----:B------:R-:W-:Y:S01]  /*56b0*/  SEL R3, R94, R23, !P0 ;  /* 0x000000175e037207 */ /* 0x000fe20004000000 */
[----:B------:R-:W-:Y:S01]  /*56c0*/  IMAD.HI.U32 R23, R43, R39, RZ ;  /* 0x000000272b177227 */ /* 0x000fe200078e00ff */
[----:B------:R-:W-:Y:S02]  /*56d0*/  SEL R7, R93, R22, !P3 ;  /* 0x000000165d077207 */ /* 0x000fe40005800000 */
[----:B------:R-:W-:Y:S01]  /*56e0*/  SHF.R.U32.HI R26, RZ, R89, R26 ;  /* 0x00000059ff1a7219 */ /* 0x000fe2000001161a */
[-C--:B------:R-:W-:Y:S04]  /*56f0*/  IMAD.HI.U32 R22, R3, R36.reuse, RZ ;  /* 0x0000002403167227 */ /* 0x080fe800078e00ff */
[----:B------:R-:W-:Y:S01]  /*5700*/  IMAD.HI.U32 R24, R7, R36, RZ ;  /* 0x0000002407187227 */ /* 0x000fe200078e00ff */
[-C--:B------:R-:W-:Y:S02]  /*5710*/  @P2 SHF.R.U32.HI R3, RZ, R37.reuse, R22 ;  /* 0x00000025ff032219 */ /* 0x080fe40000011616 */
[----:B------:R-:W-:Y:S02]  /*5720*/  SHF.R.U32.HI R22, RZ, R92, R23 ;  /* 0x0000005cff167219 */ /* 0x000fe40000011617 */
[----:B------:R-:W-:Y:S01]  /*5730*/  @P2 SHF.R.U32.HI R7, RZ, R37, R24 ;  /* 0x00000025ff072219 */ /* 0x000fe20000011618 */
[C---:B------:R-:W-:Y:S01]  /*5740*/  IMAD R2, R40.reuse, R3, RZ ;  /* 0x0000000328027224 */ /* 0x040fe200078e02ff */
[----:B------:R-:W-:Y:S02]  /*5750*/  SEL R5, R43, R22, !P0 ;  /* 0x000000162b057207 */ /* 0x000fe40004000000 */
[----:B------:R-:W-:Y:S01]  /*5760*/  SEL R3, R45, R26, !P3 ;  /* 0x0000001a2d037207 */ /* 0x000fe20005800000 */
[----:B------:R-:W-:Y:S01]  /*5770*/  IMAD R4, R40, R7, RZ ;  /* 0x0000000728047224 */ /* 0x000fe200078e02ff */
[C---:B------:R-:W-:Y:S01]  /*5780*/  ISETP.GE.AND P0, PT, R5.reuse, R2, PT ;  /* 0x000000020500720c */ /* 0x040fe20003f06270 */
[----:B------:R-:W-:Y:S03]  /*5790*/  IMAD.HI.U32 R6, R5, R36, RZ ;  /* 0x0000002405067227 */ /* 0x000fe600078e00ff */
[----:B------:R-:W-:Y:S01]  /*57a0*/  ISETP.GE.OR P0, PT, R3, R4, P0 ;  /* 0x000000040300720c */ /* 0x000fe20000706670 */
[----:B------:R-:W-:Y:S01]  /*57b0*/  IMAD.MOV R4, RZ, RZ, -R3 ;  /* 0x000000ffff047224 */ /* 0x000fe200078e0a03 */
[-C--:B------:R-:W-:Y:S03]  /*57c0*/  SHF.R.U32.HI R6, RZ, R37.reuse, R6 ;  /* 0x00000025ff067219 */ /* 0x080fe60000011606 */
[----:B------:R-:W-:Y:S01]  /*57d0*/  IMAD R45, R42, R4, R45 ;  /* 0x000000042a2d7224 */ /* 0x000fe200078e022d */
[----:B------:R-:W-:Y:S05]  /*57e0*/  SEL R15, R5, R6, !P2 ;  /* 0x00000006050f7207 */ /* 0x000fea0005000000 */
[----:B------:R-:W-:Y:S02]  /*57f0*/  IMAD.MOV R6, RZ, RZ, -R15 ;  /* 0x000000ffff067224 */ /* 0x000fe400078e0a0f */
[C---:B------:R-:W-:Y:S04]  /*5800*/  @!P0 IMAD.HI.U32 R2, R3.reuse, R36, RZ ;  /* 0x0000002403028227 */ /* 0x040fe800078e00ff */
[----:B------:R-:W-:Y:S01]  /*5810*/  IMAD R6, R40, R6, R5 ;  /* 0x0000000628067224 */ /* 0x000fe200078e0205 */
[----:B------:R-:W-:Y:S04]  /*5820*/  @!P0 SHF.R.U32.HI R2, RZ, R37, R2 ;  /* 0x00000025ff028219 */ /* 0x000fe80000011602 */
[----:B------:R-:W-:Y:S02]  /*5830*/  @!P0 SEL R0, R3, R2, !P2 ;  /* 0x0000000203008207 */ /* 0x000fe40005000000 */
[----:B------:R-:W-:Y:S02]  /*5840*/  IADD3 R2, PT, PT, -R5, RZ, RZ ;  /* 0x000000ff05027210 */ /* 0x000fe40007ffe1ff */
[----:B------:R-:W-:Y:S01]  /*5850*/  @!P0 IADD3 R8, PT, PT, R15, -R0, RZ ;  /* 0x800000000f088210 */ /* 0x000fe20007ffe0ff */
[----:B------:R-:W-:Y:S02]  /*5860*/  @!P0 IMAD R0, R7, R6, R0 ;  /* 0x0000000607008224 */ /* 0x000fe400078e0200 */
[----:B------:R-:W-:Y:S02]  /*5870*/  IMAD R43, R38, R2, R43 ;  /* 0x00000002262b7224 */ /* 0x000fe400078e022b */
[----:B------:R-:W-:Y:S02]  /*5880*/  @!P0 IMAD R5, R8, R40, R3 ;  /* 0x0000002808058224 */ /* 0x000fe400078e0203 */
[----:B------:R-:W-:Y:S04]  /*5890*/  @!P0 IMAD.MOV.U32 R3, RZ, RZ, R0 ;  /* 0x000000ffff038224 */ /* 0x000fe800078e0000 */
[----:B------:R-:W-:Y:S02]  /*58a0*/  IMAD R45, R3, R42, R45 ;  /* 0x0000002a032d7224 */ /* 0x000fe400078e022d */
[----:B------:R-:W-:Y:S07]  /*58b0*/  IMAD R43, R5, R38, R43 ;  /* 0x00000026052b7224 */ /* 0x000fee00078e022b */
.L_x_102:
[----:B-1----:R-:W-:Y:S01]  /*58c0*/  @!P1 ISETP.NE.AND P0, PT, R10, 0x1, PT ;  /* 0x000000010a00980c */ /* 0x002fe20003f05270 */
[----:B------:R-:W-:Y:S01]  /*58d0*/  @!P1 IMAD.HI.U32 R0, R45, R12, RZ ;  /* 0x0000000c2d009227 */ /* 0x000fe200078e00ff */
[----:B------:R-:W-:Y:S01]  /*58e0*/  @!P1 ISETP.NE.AND P2, PT, R9, 0x1, PT ;  /* 0x000000010900980c */ /* 0x000fe20003f45270 */
[----:B------:R-:W-:Y:S01]  /*58f0*/  ULOP3.LUT UP0, URZ, UR48, 0x90, URZ, 0xc0, !UPT ;  /* 0x0000009030ff7892 */ /* 0x000fe2000f80c0ff */
[----:B------:R-:W-:Y:S01]  /*5900*/  R2UR UR42, R21 ;  /* 0x00000000152a72ca */ /* 0x000fe200000e0000 */
[----:B------:R-:W-:Y:S01]  /*5910*/  @!P1 IMAD.HI.U32 R3, R43, R11, RZ ;  /* 0x0000000b2b039227 */ /* 0x000fe200078e00ff */
[----:B------:R-:W-:Y:S02]  /*5920*/  @!P1 SHF.R.U32.HI R0, RZ, R13, R0 ;  /* 0x0000000dff009219 */ /* 0x000fe40000011600 */
[----:B------:R-:W-:Y:S01]  /*5930*/  R2UR UR41, R20 ;  /* 0x00000000142972ca */ /* 0x000fe200000e0000 */
[----:B------:R-:W-:Y:S01]  /*5940*/  VIADD R107, R107, 0x1 ;  /* 0x000000016b6b7836 */ /* 0x000fe20000000000 */
[----:B------:R-:W-:Y:S02]  /*5950*/  @!P1 SHF.R.U32.HI R2, RZ, R14, R3 ;  /* 0x0000000eff029219 */ /* 0x000fe40000011603 */
[----:B------:R-:W-:Y:S02]  /*5960*/  @!P1 SEL R3, R45, R0, !P2 ;  /* 0x000000002d039207 */ /* 0x000fe40005000000 */
[----:B------:R-:W-:Y:S02]  /*5970*/  @!P1 SEL R2, R43, R2, !P0 ;  /* 0x000000022b029207 */ /* 0x000fe40004000000 */
[----:B------:R-:W-:Y:S01]  /*5980*/  @P4 SHF.R.U32.HI R98, RZ, 0x10, R17 ;  /* 0x00000010ff624819 */ /* 0x000fe20000011611 */
[----:B------:R-:W-:Y:S02]  /*5990*/  USHF.L.U32 UR42, UR42, 0x6, URZ ;  /* 0x000000062a2a7899 */ /* 0x000fe400080006ff */
[----:B------:R-:W-:Y:S02]  /*59a0*/  @!P1 IMAD.IADD R0, R2, 0x1, -R3 ;  /* 0x0000000102009824 */ /* 0x000fe400078e0a03 */
[----:B------:R-:W-:Y:S01]  /*59b0*/  @!P1 IMAD.IADD R2, R3, 0x1, -R2 ;  /* 0x0000000103029824 */ /* 0x000fe200078e0a02 */
[----:B------:R-:W-:Y:S01]  /*59c0*/  USHF.L.U32 UR41, UR41, 0x8, URZ ;  /* 0x0000000829297899 */ /* 0x000fe200080006ff */
[----:B------:R-:W-:Y:S02]  /*59d0*/  @!P1 IMAD R45, R0, R9, R45 ;  /* 0x00000009002d9224 */ /* 0x000fe400078e022d */
[----:B------:R-:W-:Y:S01]  /*59e0*/  @!P1 IMAD R43, R2, R10, R43 ;  /* 0x0000000a022b9224 */ /* 0x000fe200078e022b */
[----:B------:R-:W-:Y:S08]  /*59f0*/  BRA.U !UP0, `(.L_x_103) ;  /* 0x0000000108407547 */ /* 0x000ff0000b800000 */
[----:B------:R-:W1:Y:S01]  /*5a00*/  LDCU.64 UR8, c[0x4][0x88] ;  /* 0x01001100ff0877ac */ /* 0x000e620008000a00 */
[----:B------:R-:W-:Y:S01]  /*5a10*/  MOV R3, 0x0 ;  /* 0x0000000000037802 */ /* 0x000fe20000000f00 */
[----:B------:R-:W-:Y:S02]  /*5a20*/  HFMA2 R12, -RZ, RZ, 0, 5.9604644775390625e-08 ;  /* 0x00000001ff0c7431 */ /* 0x000fe400000001ff */
[----:B------:R-:W-:Y:S02]  /*5a30*/  IMAD.MOV.U32 R8, RZ, RZ, 0x70 ;  /* 0x00000070ff087424 */ /* 0x000fe400078e00ff */
[----:B------:R-:W-:Y:S01]  /*5a40*/  IMAD.MOV.U32 R13, RZ, RZ, RZ ;  /* 0x000000ffff0d7224 */ /* 0x000fe200078e00ff */
[----:B------:R-:W2:Y:S01]  /*5a50*/  LDCU.64 UR6, c[0x4][0x90] ;  /* 0x01001200ff0677ac */ /* 0x000ea20008000a00 */
[----:B------:R-:W3:Y:S01]  /*5a60*/  LDC.64 R2, c[0x4][R3] ;  /* 0x0100000003027b82 */ /* 0x000ee20000000a00 */
[----:B------:R-:W4:Y:S01]  /*5a70*/  LDCU.64 UR4, c[0x4][0x8] ;  /* 0x01000100ff0477ac */ /* 0x000f220008000a00 */
[----:B-1----:R-:W-:Y:S01]  /*5a80*/  MOV R5, UR9 ;  /* 0x0000000900057c02 */ /* 0x002fe20008000f00 */
[----:B------:R-:W-:Y:S01]  /*5a90*/  IMAD.U32 R4, RZ, RZ, UR8 ;  /* 0x00000008ff047e24 */ /* 0x000fe2000f8e00ff */
[----:B--2---:R-:W-:Y:S01]  /*5aa0*/  MOV R7, UR7 ;  /* 0x0000000700077c02 */ /* 0x004fe20008000f00 */
[----:B------:R-:W-:Y:S01]  /*5ab0*/  IMAD.U32 R6, RZ, RZ, UR6 ;  /* 0x00000006ff067e24 */ /* 0x000fe2000f8e00ff */
[----:B----4-:R-:W-:Y:S01]  /*5ac0*/  MOV R11, UR5 ;  /* 0x00000005000b7c02 */ /* 0x010fe20008000f00 */
[----:B------:R-:W-:Y:S02]  /*5ad0*/  IMAD.U32 R10, RZ, RZ, UR4 ;  /* 0x00000004ff0a7e24 */ /* 0x000fe4000f8e00ff */
[----:B------:R-:W-:Y:S07]  /*5ae0*/  LEPC R20, `(.L_x_103) ;  /* 0x000000001014794e */ /* 0x000fee0000000000 */
[----:B---3-5:R-:W-:Y:S05]  /*5af0*/  CALL.ABS.NOINC R2 ;  /* 0x0000000002007343 */ /* 0x028fea0003c00000 */
.L_x_103:
[----:B------:R-:W-:Y:S01]  /*5b00*/  LOP3.LUT P0, RZ, R103, 0x90, RZ, 0xc0, !PT ;  /* 0x0000009067ff7812 */ /* 0x000fe2000780c0ff */
[----:B------:R-:W-:Y:S11]  /*5b10*/  BSSY.RECONVERGENT B6, `(.L_x_104) ;  /* 0x0000013000067945 */ /* 0x000ff60003800200 */
[----:B------:R-:W-:Y:S01]  /*5b20*/  @!UPT UIADD3 URZ, UPT, UPT, URZ, URZ, URZ ;  /* 0x000000fffffff290 */ /* 0x000fe2000fffe0ff */
[----:B------:R-:W-:Y:S05]  /*5b30*/  @!P0 BRA `(.L_x_105) ;  /* 0x0000000000408947 */ /* 0x000fea0003800000 */
        /* <DEDUP_REMOVED lines=16> */
.L_x_105:
[----:B------:R-:W-:Y:S05]  /*5c40*/  BSYNC.RECONVERGENT B6 ;  /* 0x0000000000067941 */ /* 0x000fea0003800200 */
.L_x_104:
[----:B------:R-:W-:Y:S01]  /*5c50*/  ISETP.NE.U32.AND P4, PT, R86, RZ, PT ;  /* 0x000000ff5600720c */ /* 0x000fe20003f85070 */
[----:B------:R-:W-:Y:S01]  /*5c60*/  UISETP.NE.AND UP2, UPT, UR50, URZ, UPT ;  /* 0x000000ff3200728c */ /* 0x000fe2000bf45270 */
[----:B------:R-:W-:Y:S01]  /*5c70*/  ISETP.NE.U32.AND P3, PT, RZ, UR38, PT ;  /* 0x00000026ff007c0c */ /* 0x000fe2000bf65070 */
[----:B------:R-:W-:Y:S01]  /*5c80*/  UISETP.NE.U32.AND UP1, UPT, UR44, URZ, UPT ;  /* 0x000000ff2c00728c */ /* 0x000fe2000bf25070 */
[----:B------:R-:W-:Y:S01]  /*5c90*/  ISETP.NE.AND.EX P4, PT, R87, RZ, PT, P4 ;  /* 0x000000ff5700720c */ /* 0x000fe20003f85340 */
[----:B------:R-:W-:Y:S01]  /*5ca0*/  UPLOP3.LUT UP0, UPT, UPT, UPT, UPT, 0x40, 0x4 ;  /* 0x000000000004789c */ /* 0x000fe20003f0e870 */
[----:B------:R-:W-:Y:S01]  /*5cb0*/  ISETP.NE.AND.EX P3, PT, RZ, UR39, PT, P3 ;  /* 0x00000027ff007c0c */ /* 0x000fe2000bf65330 */
[----:B------:R-:W-:Y:S01]  /*5cc0*/  UISETP.NE.AND.EX UP1, UPT, UR45, URZ, UPT, UP1 ;  /* 0x000000ff2d00728c */ /* 0x000fe2000bf25310 */
[----:B------:R-:W-:Y:S04]  /*5cd0*/  PLOP3.LUT P1, PT, PT, PT, UP2, 0x80, 0x8 ;  /* 0x000000000008781c */ /* 0x000fe80003f2f028 */
[----:B------:R-:W-:Y:S06]  /*5ce0*/  @UP2 UPLOP3.LUT UP0, UPT, UPT, UPT, UP1, 0x80, 0x8 ;  /* 0x000000000008289c */ /* 0x000fec0003f0f010 */
[----:B------:R-:W-:Y:S01]  /*5cf0*/  PLOP3.LUT P0, PT, PT, PT, UP0, 0x80, 0x8 ;  /* 0x000000000008781c */ /* 0x000fe20003f0f008 */
[----:B------:R-:W-:Y:S01]  /*5d00*/  @!UPT UIADD3 URZ, UPT, UPT, URZ, URZ, URZ ;  /* 0x000000fffffff290 */ /* 0x000fe2000fffe0ff */
[----:B------:R-:W-:Y:S11]  /*5d10*/  BRA.U !UP1, `(.L_x_106) ;  /* 0x0000000109387547 */ /* 0x000ff6000b800000 */
[----:B------:R-:W-:Y:S01]  /*5d20*/  UISETP.NE.U32.AND UP0, UPT, UR38, URZ, UPT ;  /* 0x000000ff2600728c */ /* 0x000fe2000bf05070 */
[----:B------:R-:W-:Y:S02]  /*5d30*/  HFMA2 R0, -RZ, RZ, 0, 5.9604644775390625e-08 ;  /* 0x00000001ff007431 */ /* 0x000fe400000001ff */
[----:B------:R-:W-:Y:S01]  /*5d40*/  IMAD.MOV.U32 R91, RZ, RZ, 0x1 ;  /* 0x00000001ff5b7424 */ /* 0x000fe200078e00ff */
[----:B------:R-:W-:Y:S06]  /*5d50*/  UISETP.NE.AND.EX UP0, UPT, UR39, URZ, UPT, UP0 ;  /* 0x000000ff2700728c */ /* 0x000fec000bf05300 */
[----:B------:R-:W-:Y:S05]  /*5d60*/  PLOP3.LUT P2, PT, PT, PT, UP0, 0x80, 0x8 ;  /* 0x000000000008781c */ /* 0x000fea0003f4f008 */
[----:B------:R-:W1:Y:S01]  /*5d70*/  @UP0 LDCU.64 UR6, c[0x0][0x888] ;  /* 0x00011100ff0607ac */ /* 0x000e620008000a00 */
[----:B------:R-:W-:Y:S07]  /*5d80*/  @UP0 UIMAD UR4, UR36, UR44, URZ ;  /* 0x0000002c240402a4 */ /* 0x000fee000f8e02ff */
[----:B------:R-:W-:Y:S01]  /*5d90*/  @!P2 PRMT R91, R0, 0x7610, R91 ;  /* 0x00007610005ba816 */ /* 0x000fe2000000005b */
[----:B-1----:R-:W-:Y:S03]  /*5da0*/  @UP0 UIMAD.WIDE UR6, UR4, 0x4, UR6 ;  /* 0x00000004040608a5 */ /* 0x002fe6000f8e0206 */
[----:B------:R-:W1:Y:S03]  /*5db0*/  @!UP0 LDCU UR4, c[0x0][0x880] ;  /* 0x00011000ff0487ac */ /* 0x000e660008000800 */
[----:B------:R-:W-:Y:S01]  /*5dc0*/  IMAD.U32 R2, RZ, RZ, UR6 ;  /* 0x00000006ff027e24 */ /* 0x000fe2000f8e00ff */
[----:B------:R-:W-:Y:S05]  /*5dd0*/  MOV R3, UR7 ;  /* 0x0000000700037c02 */ /* 0x000fea0008000f00 */
[----:B-----5:R2:W5:Y:S02]  /*5de0*/  @P2 LDG.E R50, desc[UR46][R2.64] ;  /* 0x0000002e02322981 */ /* 0x020564000c1e1900 */
[----:B-12---:R-:W-:Y:S02]  /*5df0*/  @!P2 IMAD.U32 R50, RZ, RZ, UR4 ;  /* 0x00000004ff32ae24 */ /* 0x006fe4000f8e00ff */
.L_x_106:
[----:B------:R-:W-:Y:S05]  /*5e00*/  @!P4 BRA `(.L_x_107) ;  /* 0x000000000020c947 */ /* 0x000fea0003800000 */
[----:B------:R-:W-:Y:S04]  /*5e10*/  ISETP.NE.U32.AND P2, PT, R84, RZ, PT ;  /* 0x000000ff5400720c */ /* 0x000fe80003f45070 */
[----:B------:R-:W-:Y:S11]  /*5e20*/  ISETP.NE.AND.EX P2, PT, R85, RZ, PT, P2 ;  /* 0x000000ff5500720c */ /* 0x000ff60003f45320 */
[----:B------:R-:W-:Y:S02]  /*5e30*/  @!UPT UIADD3 URZ, UPT, UPT, URZ, URZ, URZ ;  /* 0x000000fffffff290 */ /* 0x000fe4000fffe0ff */
[----:B------:R-:W1:Y:S01]  /*5e40*/  @P2 LDC.64 R2, c[0x0][0x8a8] ;  /* 0x00022a00ff022b82 */ /* 0x000e620000000a00 */
[----:B------:R-:W-:Y:S04]  /*5e50*/  @P2 IMAD R0, R86, UR36, RZ ;  /* 0x0000002456002c24 */ /* 0x000fe8000f8e02ff */
[----:B-1----:R-:W-:Y:S05]  /*5e60*/  @P2 IMAD.WIDE R2, R0, 0x4, R2 ;  /* 0x0000000400022825 */ /* 0x002fea00078e0202 */
[----:B-----5:R1:W5:Y:S02]  /*5e70*/  @P2 LDG.E R46, desc[UR46][R2.64] ;  /* 0x0000002e022e2981 */ /* 0x020364000c1e1900 */
[----:B-1----:R-:W2:Y:S02]  /*5e80*/  @!P2 LDC R46, c[0x0][0x8a0] ;  /* 0x00022800ff2eab82 */ /* 0x002ea40000000800 */
.L_x_107:
[----:B-----5:R-:W-:Y:S01]  /*5e90*/  ISETP.NE.AND P2, PT, R50, RZ, PT ;  /* 0x000000ff3200720c */ /* 0x020fe20003f45270 */
[----:B------:R-:W-:Y:S01]  /*5ea0*/  BSSY B1, `(.L_x_108) ;  /* 0x0000040000017945 */ /* 0x000fe20003800000 */
[----:B------:R-:W-:Y:S01]  /*5eb0*/  SEL R7, RZ, 0xffffffff, P3 ;  /* 0xffffffffff077807 */ /* 0x000fe20001800000 */
[----:B------:R-:W-:Y:S01]  /*5ec0*/  IMAD.MOV.U32 R64, RZ, RZ, 0x1 ;  /* 0x00000001ff407424 */ /* 0x000fe200078e00ff */
[----:B------:R-:W-:Y:S01]  /*5ed0*/  LOP3.LUT P3, RZ, R91, 0xff, RZ, 0xc0, !PT ;  /* 0x000000ff5bff7812 */ /* 0x000fe2000786c0ff */
[----:B------:R-:W-:Y:S01]  /*5ee0*/  IMAD R48, R44, 0x80, R47 ;  /* 0x000000802c307824 */ /* 0x000fe200078e022f */
[----:B------:R-:W-:Y:S02]  /*5ef0*/  @P1 SEL R0, RZ, 0xffffffff, P2 ;  /* 0xffffffffff001807 */ /* 0x000fe40001000000 */
[----:B------:R-:W-:Y:S02]  /*5f00*/  CS2R R62, SRZ ;  /* 0x00000000003e7805 */ /* 0x000fe4000001ff00 */
[----:B------:R-:W-:Y:S02]  /*5f10*/  LEA R3, R100, UR49, 0x3 ;  /* 0x0000003164037c11 */ /* 0x000fe4000f8e18ff */
[----:B------:R-:W-:Y:S02]  /*5f20*/  CS2R R60, SRZ ;  /* 0x00000000003c7805 */ /* 0x000fe4000001ff00 */
[----:B------:R-:W-:Y:S02]  /*5f30*/  @P0 SEL R0, R7, R0, !P3 ;  /* 0x0000000007000207 */ /* 0x000fe40005800000 */
[----:B------:R-:W-:Y:S02]  /*5f40*/  CS2R R58, SRZ ;  /* 0x00000000003a7805 */ /* 0x000fe4000001ff00 */
[----:B------:R-:W-:Y:S02]  /*5f50*/  LEA R106, R44, UR49, 0x3 ;  /* 0x000000312c6a7c11 */ /* 0x000fe4000f8e18ff */
[----:B------:R-:W-:Y:S02]  /*5f60*/  CS2R R56, SRZ ;  /* 0x0000000000387805 */ /* 0x000fe4000001ff00 */
[----:B------:R-:W-:Y:S02]  /*5f70*/  @P1 LOP3.LUT R0, R0, 0x1, RZ, 0xc0, !PT ;  /* 0x0000000100001812 */ /* 0x000fe400078ec0ff */
[----:B------:R-:W-:Y:S02]  /*5f80*/  SHF.L.U32 R5, R102, 0x1f, RZ ;  /* 0x0000001f66057819 */ /* 0x000fe400000006ff */
[----:B------:R-:W-:Y:S02]  /*5f90*/  ISETP.NE.U32.OR P5, PT, R0, 0x1, !P1 ;  /* 0x000000010000780c */ /* 0x000fe40004fa5470 */
[----:B------:R-:W-:Y:S02]  /*5fa0*/  SEL R0, RZ, 0xffffffff, P2 ;  /* 0xffffffffff007807 */ /* 0x000fe40001000000 */
[----:B------:R-:W-:Y:S02]  /*5fb0*/  PLOP3.LUT P2, PT, PT, PT, UP1, 0x80, 0x8 ;  /* 0x000000000008781c */ /* 0x000fe40003f4f018 */
[----:B------:R-:W-:Y:S07]  /*5fc0*/  P2R R72, PR, RZ, 0x20 ;  /* 0x00000020ff487803 */ /* 0x000fee0000000000 */
[----:B------:R-:W-:Y:S04]  /*5fd0*/  @P5 SHF.L.U32 R2, R99, 0x1f, RZ ;  /* 0x0000001f63025819 */ /* 0x000fe800000006ff */
[----:B------:R-:W1:Y:S01]  /*5fe0*/  @P5 SYNCS.PHASECHK.TRANS64.TRYWAIT P1, [R3+URZ+0x40], R2 ;  /* 0x00004002030055a7 */ /* 0x000e6200080211ff */
[----:B------:R-:W-:Y:S04]  /*5ff0*/  @P2 SEL R0, R7, R0, !P3 ;  /* 0x0000000007002207 */ /* 0x000fe80005800000 */
[----:B------:R-:W-:Y:S04]  /*6000*/  LOP3.LUT R0, R0, 0x1, RZ, 0xc0, !PT ;  /* 0x0000000100007812 */ /* 0x000fe800078ec0ff */
[----:B------:R-:W-:Y:S04]  /*6010*/  ISETP.NE.U32.AND P4, PT, R0, 0x1, PT ;  /* 0x000000010000780c */ /* 0x000fe80003f85070 */
[----:B------:R-:W-:Y:S01]  /*6020*/  P2R R65, PR, RZ, 0x10 ;  /* 0x00000010ff417803 */ /* 0x000fe20000000000 */
[----:B------:R3:W4:Y:S01]  /*6030*/  SYNCS.PHASECHK.TRANS64.TRYWAIT P0, [R106+URZ+0xb0], R5 ;  /* 0x0000b0056a0075a7 */ /* 0x00072200080011ff */
[----:B-1----:R-:W-:Y:S01]  /*6040*/  @P5 SEL R64, RZ, 0x1, !P1 ;  /* 0x00000001ff405807 */ /* 0x002fe20004800000 */
[----:B---3--:R-:W-:Y:S06]  /*6050*/  @!P5 BRA `(.L_x_109) ;  /* 0x000000000090d947 */ /* 0x008fec0003800000 */
[----:B------:R-:W-:Y:S01]  /*6060*/  @P4 IMAD R4, R100, 0x1000, R95 ;  /* 0x0000100064044824 */ /* 0x000fe200078e025f */
[----:B------:R-:W-:Y:S01]  /*6070*/  LOP3.LUT P5, RZ, R96, 0x80, RZ, 0xc0, !PT ;  /* 0x0000008060ff7812 */ /* 0x000fe200078ac0ff */
[----:B------:R-:W-:Y:S01]  /*6080*/  BSSY B0, `(.L_x_110) ;  /* 0x000000f000007945 */ /* 0x000fe20003800000 */
[----:B------:R-:W-:Y:S01]  /*6090*/  ISETP.NE.AND P2, PT, R64, RZ, PT ;  /* 0x000000ff4000720c */ /* 0x000fe20003f45270 */
[----:B------:R-:W-:Y:S01]  /*60a0*/  @P4 VIADD R0, R4, UR49 ;  /* 0x0000003104004c36 */ /* 0x000fe20008000000 */
[----:B------:R-:W-:Y:S02]  /*60b0*/  PLOP3.LUT P1, PT, PT, PT, PT, 0x8, 0x80 ;  /* 0x000000000080781c */ /* 0x000fe40003f2e170 */
[----:B------:R-:W-:Y:S02]  /*60c0*/  CS2R R58, SRZ ;  /* 0x00000000003a7805 */ /* 0x000fe4000001ff00 */
[----:B------:R-:W-:Y:S01]  /*60d0*/  @P4 PLOP3.LUT P1, PT, P5, PT, PT, 0x80, 0x8 ;  /* 0x000000000008481c */ /* 0x000fe20002f2f070 */
[C---:B------:R-:W-:Y:S01]  /*60e0*/  @P4 VIADD R2, R0.reuse, 0x10 ;  /* 0x0000001000024836 */ /* 0x040fe20000000000 */
[----:B------:R-:W-:Y:S02]  /*60f0*/  CS2R R56, SRZ ;  /* 0x0000000000387805 */ /* 0x000fe4000001ff00 */
[----:B------:R-:W-:Y:S02]  /*6100*/  CS2R R62, SRZ ;  /* 0x00000000003e7805 */ /* 0x000fe4000001ff00 */
[----:B------:R-:W-:Y:S07]  /*6110*/  CS2R R60, SRZ ;  /* 0x00000000003c7805 */ /* 0x000fee000001ff00 */
[----:B------:R-:W-:Y:S01]  /*6120*/  @P1 VIADD R2, R0, 0xfffffff0 ;  /* 0xfffffff000021836 */ /* 0x000fe20000000000 */
[----:B------:R-:W-:Y:S06]  /*6130*/  @P2 BRA `(.L_x_111) ;  /* 0x00000000000c2947 */ /* 0x000fec0003800000 */
[----:B------:R-:W-:Y:S04]  /*6140*/  SHF.L.U32 R0, R99, 0x1f, RZ ;  /* 0x0000001f63007819 */ /* 0x000fe800000006ff */
[----:B------:R-:W1:Y:S02]  /*6150*/  SYNCS.PHASECHK.TRANS64.TRYWAIT P1, [R3+URZ+0x40], R0 ;  /* 0x00004000030075a7 */ /* 0x000e6400080211ff */
[----:B-1----:R-:W-:Y:S05]  /*6160*/  @!P1 BRA `(.L_x_112) ;  /* 0x0000004000b09947 */ /* 0x002fea0003800000 */
.L_x_111:
[----:B------:R-:W-:Y:S05]  /*6170*/  BSYNC B0 ;  /* 0x0000000000007941 */ /* 0x000fea0003800000 */
.L_x_110:
[----:B------:R-:W-:Y:S01]  /*6180*/  ISETP.NE.AND P1, PT, R65, RZ, PT ;  /* 0x000000ff4100720c */ /* 0x000fe20003f25270 */
[----:B-1----:R-:W-:Y:S02]  /*6190*/  VIADD R3, R3, 0x60 ;  /* 0x0000006003037836 */ /* 0x002fe40000000000 */
[----:B------:R-:W-:Y:S02]  /*61a0*/  IMAD.U32 R0, RZ, RZ, UR37 ;  /* 0x00000025ff007e24 */ /* 0x000fe4000f8e00ff */
[----:B------:R-:W-:Y:S03]  /*61b0*/  VIADD R100, R100, 0x1 ;  /* 0x0000000164647836 */ /* 0x000fe60000000000 */
[----:B------:R-:W-:Y:S05]  /*61c0*/  PRMT R0, R0, 0x654, R3 ;  /* 0x0000065400007816 */ /* 0x000fea0000000003 */
[----:B------:R1:W3:Y:S04]  /*61d0*/  @P1 LDS.128 R56, [R4+UR49+0x200] ;  /* 0x0002003104381984 */ /* 0x0002e80008000c00 */
[----:B------:R1:W1:Y:S01]  /*61e0*/  @P1 LDS.128 R60, [R2+0x200] ;  /* 0x00020000023c1984 */ /* 0x0002620000000c00 */
[C---:B------:R-:W-:Y:S01]  /*61f0*/  ISETP.NE.AND P1, PT, R100.reuse, 0x4, PT ;  /* 0x000000046400780c */ /* 0x040fe20003f25270 */
[----:B------:R-:W-:Y:S01]  /*6200*/  @!PT LDS RZ, [RZ] ;  /* 0x00000000fffff984 */ /* 0x000fe20000000800 */
[----:B------:R-:W-:Y:S01]  /*6210*/  @!PT LDS RZ, [RZ] ;  /* 0x00000000fffff984 */ /* 0x000fe20000000800 */
[----:B------:R-:W-:Y:S01]  /*6220*/  @!PT LDS RZ, [RZ] ;  /* 0x00000000fffff984 */ /* 0x000fe20000000800 */
[----:B------:R-:W-:Y:S01]  /*6230*/  @!PT LDS RZ, [RZ] ;  /* 0x00000000fffff984 */ /* 0x000fe20000000800 */
[----:B------:R5:W-:Y:S06]  /*6240*/  MEMBAR.ALL.CTA ;  /* 0x0000000000007992 */ /* 0x000bec0000008000 */
[----:B-----5:R-:W5:Y:S01]  /*6250*/  FENCE.VIEW.ASYNC.S ;  /* 0x00000000000073c6 */ /* 0x020f620000000000 */
[----:B------:R-:W-:Y:S01]  /*6260*/  SEL R100, R100, RZ, P1 ;  /* 0x000000ff64647207 */ /* 0x000fe20000800000 */
[----:B-----5:R5:W-:Y:S02]  /*6270*/  SYNCS.ARRIVE.TRANS64.RED.A1T0 RZ, [R0+URZ], RZ ;  /* 0x000000ff00ff79a7 */ /* 0x020be400081004ff */
[----:B-----5:R-:W-:Y:S04]  /*6280*/  SEL R0, RZ, 0x1, P1 ;  /* 0x00000001ff007807 */ /* 0x020fe80000800000 */
[----:B---3--:R-:W-:Y:S02]  /*6290*/  LOP3.LUT R99, R99, R0, RZ, 0x3c, !PT ;  /* 0x0000000063637212 */ /* 0x008fe400078e3cff */
.L_x_109:
[----:B------:R-:W-:Y:S05]  /*62a0*/  BSYNC B1 ;  /* 0x0000000000017941 */ /* 0x000fea0003800000 */
.L_x_108:
[----:B------:R-:W-:Y:S04]  /*62b0*/  SHF.R.U32.HI R0, RZ, 0x15, R48 ;  /* 0x00000015ff007819 */ /* 0x000fe80000011630 */
[----:B------:R-:W-:Y:S01]  /*62c0*/  LOP3.LUT P1, RZ, R0, 0x3, R97, 0x48, !PT ;  /* 0x0000000300ff7812 */ /* 0x000fe20007824861 */
[----:B------:R-:W-:Y:S01]  /*62d0*/  @!UPT UIADD3 URZ, UPT, UPT, URZ, URZ, URZ ;  /* 0x000000fffffff290 */ /* 0x000fe2000fffe0ff */
[----:B----4-:R-:W-:Y:S11]  /*62e0*/  @P0 BRA `(.L_x_113) ;  /* 0x0000000000080947 */ /* 0x010ff60003800000 */
[----:B------:R-:W3:Y:S02]  /*62f0*/  SYNCS.PHASECHK.TRANS64.TRYWAIT P0, [R106+URZ+0xb0], R5 ;  /* 0x0000b0056a0075a7 */ /* 0x000ee400080011ff */
[----:B---3--:R-:W-:Y:S05]  /*6300*/  @!P0 BRA `(.L_x_114) ;  /* 0x00000040005c8947 */ /* 0x008fea0003800000 */
.L_x_113:
[----:B------:R-:W-:Y:S05]  /*6310*/  @!P1 BRA `(.L_x_115) ;  /* 0x0000000000409947 */ /* 0x000fea0003800000 */
[----:B------:R-:W3:Y:S01]  /*6320*/  LDCU.64 UR8, c[0x4][0x78] ;  /* 0x01000f00ff0877ac */ /* 0x000ee20008000a00 */
[----:B------:R-:W-:Y:S01]  /*6330*/  MOV R3, 0x0 ;  /* 0x0000000000037802 */ /* 0x000fe20000000f00 */
[----:B------:R-:W-:Y:S02]  /*6340*/  HFMA2 R12, -RZ, RZ, 0, 5.9604644775390625e-08 ;  /* 0x00000001ff0c7431 */ /* 0x000fe400000001ff */
[----:B------:R-:W-:Y:S02]  /*6350*/  IMAD.MOV.U32 R8, RZ, RZ, 0x192 ;  /* 0x00000192ff087424 */ /* 0x000fe400078e00ff */
[----:B------:R-:W-:Y:S01]  /*6360*/  IMAD.MOV.U32 R13, RZ, RZ, RZ ;  /* 0x000000ffff0d7224 */ /* 0x000fe200078e00ff */
[----:B------:R-:W4:Y:S01]  /*6370*/  LDCU.64 UR6, c[0x4][0x80] ;  /* 0x01001000ff0677ac */ /* 0x000f220008000a00 */
[----:B-1----:R-:W1:Y:S01]  /*6380*/  LDC.64 R2, c[0x4][R3] ;  /* 0x0100000003027b82 */ /* 0x002e620000000a00 */
[----:B------:R-:W5:Y:S01]  /*6390*/  LDCU.64 UR4, c[0x4][0x18] ;  /* 0x01000300ff0477ac */ /* 0x000f620008000a00 */
[----:B---3--:R-:W-:Y:S01]  /*63a0*/  MOV R5, UR9 ;  /* 0x0000000900057c02 */ /* 0x008fe20008000f00 */
[----:B------:R-:W-:Y:S01]  /*63b0*/  IMAD.U32 R4, RZ, RZ, UR8 ;  /* 0x00000008ff047e24 */ /* 0x000fe2000f8e00ff */
[----:B----4-:R-:W-:Y:S01]  /*63c0*/  MOV R7, UR7 ;  /* 0x0000000700077c02 */ /* 0x010fe20008000f00 */
[----:B------:R-:W-:Y:S01]  /*63d0*/  IMAD.U32 R6, RZ, RZ, UR6 ;  /* 0x00000006ff067e24 */ /* 0x000fe2000f8e00ff */
[----:B-----5:R-:W-:Y:S01]  /*63e0*/  MOV R11, UR5 ;  /* 0x00000005000b7c02 */ /* 0x020fe20008000f00 */
[----:B------:R-:W-:Y:S02]  /*63f0*/  IMAD.U32 R10, RZ, RZ, UR4 ;  /* 0x00000004ff0a7e24 */ /* 0x000fe4000f8e00ff */
[----:B------:R-:W-:Y:S07]  /*6400*/  LEPC R20, `(.L_x_115) ;  /* 0x000000001014794e */ /* 0x000fee0000000000 */
[----:B-12---:R-:W-:Y:S05]  /*6410*/  CALL.ABS.NOINC R2 ;  /* 0x0000000002007343 */ /* 0x006fea0003c00000 */
.L_x_115:
[----:B------:R-:W-:Y:S05]  /*6420*/  WARPSYNC.ALL ;  /* 0x0000000000007948 */ /* 0x000fea0003800000 */
[----:B------:R-:W-:Y:S01]  /*6430*/  R2UR UR4, R48 ;  /* 0x00000000300472ca */ /* 0x000fe200000e0000 */
[----:B------:R-:W-:Y:S01]  /*6440*/  HFMA2 R66, -RZ, RZ, 0, 9.5367431640625e-07 ;  /* 0x00000010ff427431 */ /* 0x000fe200000001ff */
[C---:B------:R-:W-:Y:S01]  /*6450*/  PRMT R49, R56.reuse, 0x8880, RZ ;  /* 0x0000888038317816 */ /* 0x040fe200000000ff */
[----:B------:R-:W-:Y:S01]  /*6460*/  BSSY.RECONVERGENT B0, `(.L_x_116) ;  /* 0x00000a5000007945 */ /* 0x000fe20003800200 */
[C---:B------:R-:W-:Y:S02]  /*6470*/  SHF.L.U32 R51, R56.reuse, 0x10, RZ ;  /* 0x0000001038337819 */ /* 0x040fe400000006ff */
[----:B------:R-:W-:Y:S02]  /*6480*/  SHF.L.U32 R52, R56, 0x8, RZ ;  /* 0x0000000838347819 */ /* 0x000fe400000006ff */
[----:B------:R-:W-:Y:S02]  /*6490*/  SHF.R.S32.HI R51, RZ, 0x18, R51 ;  /* 0x00000018ff337819 */ /* 0x000fe40000011433 */
[----:B------:R-:W-:Y:S02]  /*64a0*/  PRMT R53, R57, 0x8880, RZ ;  /* 0x0000888039357816 */ /* 0x000fe400000000ff */
[----:B------:R-:W-:Y:S01]  /*64b0*/  IADD3 R67, PT, PT, R95, UR49, RZ ;  /* 0x000000315f437c10 */ /* 0x000fe2000fffe0ff */
[----:B-1-3--:R-:W2:Y:S01]  /*64c0*/  LDTM.x32 R4, tmem[UR4] ;  /* 0x00000004000479ee */ /* 0x00aea200082c0000 */
[----:B------:R-:W-:Y:S02]  /*64d0*/  LOP3.LUT P5, RZ, R96, 0x80, RZ, 0xc0, !PT ;  /* 0x0000008060ff7812 */ /* 0x000fe400078ac0ff */
[----:B------:R-:W-:Y:S02]  /*64e0*/  PRMT R54, R59, 0x8880, RZ ;  /* 0x000088803b367816 */ /* 0x000fe400000000ff */
[----:B------:R-:W-:Y:S02]  /*64f0*/  SEL R66, R66, 0xfffffff0, !P5 ;  /* 0xfffffff042427807 */ /* 0x000fe40006800000 */
[----:B------:R-:W-:Y:S02]  /*6500*/  ISETP.NE.AND P0, PT, R104, RZ, PT ;  /* 0x000000ff6800720c */ /* 0x000fe40003f05270 */
[----:B------:R-:W-:Y:S02]  /*6510*/  IADD3 R108, PT, PT, R67, R66, RZ ;  /* 0x00000042436c7210 */ /* 0x000fe40007ffe0ff */
[----:B------:R-:W-:Y:S01]  /*6520*/  ISETP.NE.AND P6, PT, R72, RZ, PT ;  /* 0x000000ff4800720c */ /* 0x000fe20003fc5270 */
[C---:B--2---:R-:W-:Y:S11]  /*6530*/  IMAD R0, R46.reuse, R4, RZ ;  /* 0x000000042e007224 */ /* 0x044ff600078e02ff */
[----:B------:R-:W-:Y:S01]  /*6540*/  @!UPT UIADD3 URZ, UPT, UPT, URZ, URZ, URZ ;  /* 0x000000fffffff290 */ /* 0x000fe2000fffe0ff */
[----:B------:R-:W-:Y:S01]  /*6550*/  @P6 SHF.L.U32 R74, R99, 0x1f, RZ ;  /* 0x0000001f634a6819 */ /* 0x000fe200000006ff */
[C---:B------:R-:W-:Y:S02]  /*6560*/  IMAD R2, R46.reuse, R5, RZ ;  /* 0x000000052e027224 */ /* 0x040fe400078e02ff */
[----:B------:R-:W-:Y:S01]  /*6570*/  IMAD R0, R49, R50, R0 ;  /* 0x0000003231007224 */ /* 0x000fe200078e0200 */
[----:B------:R-:W-:Y:S01]  /*6580*/  SHF.R.S32.HI R49, RZ, 0x18, R52 ;  /* 0x00000018ff317819 */ /* 0x000fe20000011434 */
[C---:B------:R-:W-:Y:S02]  /*6590*/  IMAD R3, R46.reuse, R6, RZ ;  /* 0x000000062e037224 */ /* 0x040fe400078e02ff */
[-C--:B------:R-:W-:Y:S01]  /*65a0*/  IMAD R2, R51, R50.reuse, R2 ;  /* 0x0000003233027224 */ /* 0x080fe200078e0202 */
[----:B------:R-:W-:Y:S01]  /*65b0*/  SHF.R.S32.HI R51, RZ, 0x18, R56 ;  /* 0x00000018ff337819 */ /* 0x000fe20000011438 */
[C---:B------:R-:W-:Y:S02]  /*65c0*/  IMAD R7, R46.reuse, R7, RZ ;  /* 0x000000072e077224 */ /* 0x040fe400078e02ff */
[----:B------:R-:W-:Y:S01]  /*65d0*/  IMAD R3, R49, R50, R3 ;  /* 0x0000003231037224 */ /* 0x000fe200078e0203 */
[----:B------:R-:W-:Y:S01]  /*65e0*/  MOV R49, R53 ;  /* 0x0000003500317202 */ /* 0x000fe20000000f00 */
[C---:B------:R-:W-:Y:S01]  /*65f0*/  IMAD.U32 R52, R57.reuse, 0x10000, RZ ;  /* 0x0001000039347824 */ /* 0x040fe200078e00ff */
[----:B------:R-:W-:Y:S01]  /*6600*/  SHF.L.U32 R53, R57, 0x8, RZ ;  /* 0x0000000839357819 */ /* 0x000fe200000006ff */
[C---:B------:R-:W-:Y:S02]  /*6610*/  IMAD R4, R46.reuse, R8, RZ ;  /* 0x000000082e047224 */ /* 0x040fe400078e02ff */
[-C--:B------:R-:W-:Y:S01]  /*6620*/  IMAD R7, R51, R50.reuse, R7 ;  /* 0x0000003233077224 */ /* 0x080fe200078e0207 */
[----:B------:R-:W-:Y:S01]  /*6630*/  SHF.R.S32.HI R51, RZ, 0x18, R52 ;  /* 0x00000018ff337819 */ /* 0x000fe20000011434 */
[C---:B------:R-:W-:Y:S01]  /*6640*/  IMAD R5, R46.reuse, R9, RZ ;  /* 0x000000092e057224 */ /* 0x040fe200078e02ff */
[----:B------:R-:W-:Y:S01]  /*6650*/  SHF.R.S32.HI R52, RZ, 0x18, R57 ;  /* 0x00000018ff347819 */ /* 0x000fe20000011439 */
[----:B------:R-:W-:Y:S01]  /*6660*/  IMAD R4, R49, R50, R4 ;  /* 0x0000003231047224 */ /* 0x000fe200078e0204 */
[----:B------:R-:W-:Y:S01]  /*6670*/  SHF.R.S32.HI R49, RZ, 0x18, R53 ;  /* 0x00000018ff317819 */ /* 0x000fe20000011435 */
[----:B------:R-:W-:Y:S01]  /*6680*/  IMAD R6, R46, R10, RZ ;  /* 0x0000000a2e067224 */ /* 0x000fe200078e02ff */
[----:B------:R-:W-:Y:S01]  /*6690*/  PRMT R53, R58, 0x8880, RZ ;  /* 0x000088803a357816 */ /* 0x000fe200000000ff */
[----:B------:R-:W-:Y:S01]  /*66a0*/  IMAD R11, R46, R11, RZ ;  /* 0x0000000b2e0b7224 */ /* 0x000fe200078e02ff */
[----:B------:R-:W-:Y:S01]  /*66b0*/  I2IP.S8.S32.SAT R55, R7, R3, RZ ;  /* 0x0000000307377239 */ /* 0x000fe200000014ff */
[----:B------:R-:W-:Y:S02]  /*66c0*/  IMAD R5, R51, R50, R5 ;  /* 0x0000003233057224 */ /* 0x000fe400078e0205 */
[----:B------:R-:W-:Y:S01]  /*66d0*/  IMAD.U32 R51, R58, 0x10000, RZ ;  /* 0x000100003a337824 */ /* 0x000fe200078e00ff */
[----:B------:R-:W-:Y:S01]  /*66e0*/  I2IP.S8.S32.SAT R68, R2, R0, R55 ;  /* 0x0000000002447239 */ /* 0x000fe20000001437 */
[----:B------:R-:W-:Y:S01]  /*66f0*/  IMAD R6, R49, R50, R6 ;  /* 0x0000003231067224 */ /* 0x000fe200078e0206 */
[----:B------:R-:W-:Y:S01]  /*6700*/  MOV R49, R53 ;  /* 0x0000003500317202 */ /* 0x000fe20000000f00 */
[----:B------:R-:W-:Y:S01]  /*6710*/  IMAD R8, R46, R12, RZ ;  /* 0x0000000c2e087224 */ /* 0x000fe200078e02ff */
[----:B------:R-:W-:Y:S01]  /*6720*/  SHF.R.S32.HI R51, RZ, 0x18, R51 ;  /* 0x00000018ff337819 */ /* 0x000fe20000011433 */
[-C--:B------:R-:W-:Y:S01]  /*6730*/  IMAD R11, R52, R50.reuse, R11 ;  /* 0x00000032340b7224 */ /* 0x080fe200078e020b */
[----:B------:R-:W-:Y:S01]  /*6740*/  SHF.L.U32 R52, R58, 0x8, RZ ;  /* 0x000000083a347819 */ /* 0x000fe200000006ff */
[C---:B------:R-:W-:Y:S01]  /*6750*/  IMAD R9, R46.reuse, R13, RZ ;  /* 0x0000000d2e097224 */ /* 0x040fe200078e02ff */
[----:B------:R-:W-:Y:S01]  /*6760*/  SHF.L.U32 R53, R59, 0x8, RZ ;  /* 0x000000083b357819 */ /* 0x000fe200000006ff */
[----:B------:R-:W-:Y:S01]  /*6770*/  IMAD R8, R49, R50, R8 ;  /* 0x0000003231087224 */ /* 0x000fe200078e0208 */
[----:B------:R-:W-:Y:S01]  /*6780*/  SHF.R.S32.HI R49, RZ, 0x18, R52 ;  /* 0x00000018ff317819 */ /* 0x000fe20000011434 */
[C---:B------:R-:W-:Y:S01]  /*6790*/  IMAD R10, R46.reuse, R14, RZ ;  /* 0x0000000e2e0a7224 */ /* 0x040fe200078e02ff */
[----:B------:R-:W-:Y:S01]  /*67a0*/  I2IP.S8.S32.SAT R69, R11, R6, RZ ;  /* 0x000000060b457239 */ /* 0x000fe200000014ff */
[----:B------:R-:W-:Y:S01]  /*67b0*/  IMAD R9, R51, R50, R9 ;  /* 0x0000003233097224 */ /* 0x000fe200078e0209 */
[----:B------:R-:W-:Y:S01]  /*67c0*/  SHF.R.S32.HI R51, RZ, 0x18, R58 ;  /* 0x00000018ff337819 */ /* 0x000fe2000001143a */
[----:B------:R-:W-:Y:S01]  /*67d0*/  IMAD.U32 R52, R59, 0x10000, RZ ;  /* 0x000100003b347824 */ /* 0x000fe200078e00ff */
[----:B------:R-:W-:Y:S01]  /*67e0*/  I2IP.S8.S32.SAT R69, R5, R4, R69 ;  /* 0x0000000405457239 */ /* 0x000fe20000001445 */
[C---:B------:R-:W-:Y:S01]  /*67f0*/  IMAD R15, R46.reuse, R15, RZ ;  /* 0x0000000f2e0f7224 */ /* 0x040fe200078e02ff */
[----:B------:R-:W-:Y:S01]  /*6800*/  SHF.R.S32.HI R53, RZ, 0x18, R53 ;  /* 0x00000018ff357819 */ /* 0x000fe20000011435 */
[----:B------:R-:W-:Y:S01]  /*6810*/  IMAD R10, R49, R50, R10 ;  /* 0x00000032310a7224 */ /* 0x000fe200078e020a */
[----:B------:R-:W-:Y:S01]  /*6820*/  MOV R49, R54 ;  /* 0x0000003600317202 */ /* 0x000fe20000000f00 */
[C---:B------:R-:W-:Y:S01]  /*6830*/  IMAD R12, R46.reuse, R16, RZ ;  /* 0x000000102e0c7224 */ /* 0x040fe200078e02ff */
[----:B------:R-:W-:Y:S01]  /*6840*/  SHF.R.S32.HI R52, RZ, 0x18, R52 ;  /* 0x00000018ff347819 */ /* 0x000fe20000011434 */
[C---:B------:R-:W-:Y:S02]  /*6850*/  IMAD R13, R46.reuse, R17, RZ ;  /* 0x000000112e0d7224 */ /* 0x040fe400078e02ff */
[----:B------:R-:W-:Y:S01]  /*6860*/  IMAD R15, R51, R50, R15 ;  /* 0x00000032330f7224 */ /* 0x000fe200078e020f */
[----:B------:R-:W-:Y:S01]  /*6870*/  SHF.R.S32.HI R51, RZ, 0x18, R59 ;  /* 0x00000018ff337819 */ /* 0x000fe2000001143b */
[C---:B------:R-:W-:Y:S02]  /*6880*/  IMAD R14, R46.reuse, R18, RZ ;  /* 0x000000122e0e7224 */ /* 0x040fe400078e02ff */
[----:B------:R-:W-:Y:S01]  /*6890*/  IMAD R12, R49, R50, R12 ;  /* 0x00000032310c7224 */ /* 0x000fe200078e020c */
[----:B------:R-:W-:Y:S01]  /*68a0*/  I2IP.S8.S32.SAT R70, R15, R10, RZ ;  /* 0x0000000a0f467239 */ /* 0x000fe200000014ff */
[----:B------:R-:W-:Y:S01]  /*68b0*/  IMAD R19, R46, R19, RZ ;  /* 0x000000132e137224 */ /* 0x000fe200078e02ff */
[----:B------:R-:W-:Y:S01]  /*68c0*/  PRMT R49, R60, 0x8880, RZ ;  /* 0x000088803c317816 */ /* 0x000fe200000000ff */
[----:B------:R-:W-:Y:S01]  /*68d0*/  IMAD R13, R52, R50, R13 ;  /* 0x00000032340d7224 */ /* 0x000fe200078e020d */
[----:B------:R-:W-:Y:S01]  /*68e0*/  I2IP.S8.S32.SAT R70, R9, R8, R70 ;  /* 0x0000000809467239 */ /* 0x000fe20000001446 */
[-C--:B------:R-:W-:Y:S01]  /*68f0*/  IMAD R14, R53, R50.reuse, R14 ;  /* 0x00000032350e7224 */ /* 0x080fe200078e020e */
[----:B------:R-:W-:Y:S01]  /*6900*/  PRMT R53, R61, 0x8880, RZ ;  /* 0x000088803d357816 */ /* 0x000fe200000000ff */
[----:B------:R-:W-:Y:S01]  /*6910*/  IMAD R19, R51, R50, R19 ;  /* 0x0000003233137224 */ /* 0x000fe200078e0213 */
[----:B------:R-:W-:Y:S01]  /*6920*/  SHF.L.U32 R52, R61, 0x10, RZ ;  /* 0x000000103d347819 */ /* 0x000fe200000006ff */
[----:B------:R-:W-:Y:S02]  /*6930*/  IMAD R16, R46, R20, RZ ;  /* 0x000000142e107224 */ /* 0x000fe400078e02ff */
[C---:B------:R-:W-:Y:S01]  /*6940*/  IMAD.U32 R51, R60.reuse, 0x10000, RZ ;  /* 0x000100003c337824 */ /* 0x040fe200078e00ff */
[----:B------:R-:W-:Y:S01]  /*6950*/  I2IP.S8.S32.SAT R71, R19, R14, RZ ;  /* 0x0000000e13477239 */ /* 0x000fe200000014ff */
[----:B------:R-:W-:Y:S01]  /*6960*/  IMAD R16, R49, R50, R16 ;  /* 0x0000003231107224 */ /* 0x000fe200078e0210 */
[----:B------:R-:W-:Y:S01]  /*6970*/  SHF.L.U32 R49, R60, 0x8, RZ ;  /* 0x000000083c317819 */ /* 0x000fe200000006ff */
[C---:B------:R-:W-:Y:S01]  /*6980*/  IMAD R17, R46.reuse, R21, RZ ;  /* 0x000000152e117224 */ /* 0x040fe200078e02ff */
[----:B------:R-:W-:Y:S01]  /*6990*/  SHF.R.S32.HI R51, RZ, 0x18, R51 ;  /* 0x00000018ff337819 */ /* 0x000fe20000011433 */
[C---:B------:R-:W-:Y:S01]  /*69a0*/  IMAD R18, R46.reuse, R22, RZ ;  /* 0x000000162e127224 */ /* 0x040fe200078e02ff */
[----:B------:R-:W-:Y:S01]  /*69b0*/  SHF.R.S32.HI R49, RZ, 0x18, R49 ;  /* 0x00000018ff317819 */ /* 0x000fe20000011431 */
[C---:B------:R-:W-:Y:S01]  /*69c0*/  IMAD R23, R46.reuse, R23, RZ ;  /* 0x000000172e177224 */ /* 0x040fe200078e02ff */
[----:B------:R-:W-:Y:S01]  /*69d0*/  I2IP.S8.S32.SAT R71, R13, R12, R71 ;  /* 0x0000000c0d477239 */ /* 0x000fe20000001447 */
[----:B------:R-:W-:Y:S01]  /*69e0*/  IMAD R17, R51, R50, R17 ;  /* 0x0000003233117224 */ /* 0x000fe200078e0211 */
[----:B------:R-:W-:Y:S01]  /*69f0*/  SHF.R.S32.HI R51, RZ, 0x18, R60 ;  /* 0x00000018ff337819 */ /* 0x000fe2000001143c */
[----:B------:R-:W-:Y:S01]  /*6a00*/  IMAD.SHL.U32 R54, R61, 0x100, RZ ;  /* 0x000001003d367824 */ /* 0x000fe200078e00ff */
[----:B------:R-:W-:Y:S01]  /*6a10*/  SHF.R.S32.HI R52, RZ, 0x18, R52 ;  /* 0x00000018ff347819 */ /* 0x000fe20000011434 */
[C---:B------:R-:W-:Y:S01]  /*6a20*/  IMAD R20, R46.reuse, R24, RZ ;  /* 0x000000182e147224 */ /* 0x040fe200078e02ff */
[----:B------:R1:W-:Y:S01]  /*6a30*/  STS.128 [R95+UR49+0x4200], R68 ;  /* 0x004200445f007988 */ /* 0x0003e20008000c31 */
[-C--:B------:R-:W-:Y:S01]  /*6a40*/  IMAD R18, R49, R50.reuse, R18 ;  /* 0x0000003231127224 */ /* 0x080fe200078e0212 */
[----:B------:R-:W-:Y:S01]  /*6a50*/  SHF.R.S32.HI R49, RZ, 0x18, R54 ;  /* 0x00000018ff317819 */ /* 0x000fe20000011436 */
[C---:B------:R-:W-:Y:S01]  /*6a60*/  IMAD R21, R46.reuse, R25, RZ ;  /* 0x000000192e157224 */ /* 0x040fe200078e02ff */
[----:B------:R-:W-:Y:S01]  /*6a70*/  SHF.R.S32.HI R54, RZ, 0x18, R63 ;  /* 0x00000018ff367819 */ /* 0x000fe2000001143f */
[----:B------:R-:W-:Y:S01]  /*6a80*/  IMAD R23, R51, R50, R23 ;  /* 0x0000003233177224 */ /* 0x000fe200078e0217 */
[----:B------:R-:W-:Y:S01]  /*6a90*/  SHF.R.S32.HI R51, RZ, 0x18, R61 ;  /* 0x00000018ff337819 */ /* 0x000fe2000001143d */
[C---:B------:R-:W-:Y:S02]  /*6aa0*/  IMAD R22, R46.reuse, R26, RZ ;  /* 0x0000001a2e167224 */ /* 0x040fe400078e02ff */
[----:B------:R-:W-:Y:S01]  /*6ab0*/  IMAD R20, R53, R50, R20 ;  /* 0x0000003235147224 */ /* 0x000fe200078e0214 */
[----:B------:R-:W-:Y:S01]  /*6ac0*/  I2IP.S8.S32.SAT R76, R23, R18, RZ ;  /* 0x00000012174c7239 */ /* 0x000fe200000014ff */
[----:B------:R-:W-:Y:S01]  /*6ad0*/  IMAD R27, R46, R27, RZ ;  /* 0x0000001b2e1b7224 */ /* 0x000fe200078e02ff */
[----:B------:R-:W-:Y:S01]  /*6ae0*/  SHF.L.U32 R53, R62, 0x8, RZ ;  /* 0x000000083e357819 */ /* 0x000fe200000006ff */
[-C--:B------:R-:W-:Y:S01]  /*6af0*/  IMAD R21, R52, R50.reuse, R21 ;  /* 0x0000003234157224 */ /* 0x080fe200078e0215 */
[C---:B------:R-:W-:Y:S01]  /*6b00*/  SHF.L.U32 R52, R62.reuse, 0x10, RZ ;  /* 0x000000103e347819 */ /* 0x040fe200000006ff */
[----:B------:R-:W-:Y:S01]  /*6b10*/  IMAD R22, R49, R50, R22 ;  /* 0x0000003231167224 */ /* 0x000fe200078e0216 */
[----:B------:R-:W-:Y:S01]  /*6b20*/  PRMT R49, R62, 0x8880, RZ ;  /* 0x000088803e317816 */ /* 0x000fe200000000ff */
[C---:B------:R-:W-:Y:S01]  /*6b30*/  IMAD R24, R46.reuse, R28, RZ ;  /* 0x0000001c2e187224 */ /* 0x040fe200078e02ff */
[----:B------:R-:W-:Y:S01]  /*6b40*/  I2IP.S8.S32.SAT R76, R17, R16, R76 ;  /* 0x00000010114c7239 */ /* 0x000fe2000000144c */
[----:B------:R-:W-:Y:S01]  /*6b50*/  IMAD R27, R51, R50, R27 ;  /* 0x00000032331b7224 */ /* 0x000fe200078e021b */
[----:B------:R-:W-:Y:S01]  /*6b60*/  SHF.R.S32.HI R51, RZ, 0x18, R52 ;  /* 0x00000018ff337819 */ /* 0x000fe20000011434 */
[C---:B------:R-:W-:Y:S01]  /*6b70*/  IMAD R25, R46.reuse, R29, RZ ;  /* 0x0000001d2e197224 */ /* 0x040fe200078e02ff */
[----:B------:R-:W-:Y:S01]  /*6b80*/  SHF.R.S32.HI R53, RZ, 0x18, R53 ;  /* 0x00000018ff357819 */ /* 0x000fe20000011435 */
[C---:B------:R-:W-:Y:S01]  /*6b90*/  IMAD R26, R46.reuse, R30, RZ ;  /* 0x0000001e2e1a7224 */ /* 0x040fe200078e02ff */
[----:B------:R-:W-:Y:S01]  /*6ba0*/  I2IP.S8.S32.SAT R77, R27, R22, RZ ;  /* 0x000000161b4d7239 */ /* 0x000fe200000014ff */
[-C--:B------:R-:W-:Y:S01]  /*6bb0*/  IMAD R24, R49, R50.reuse, R24 ;  /* 0x0000003231187224 */ /* 0x080fe200078e0218 */
[----:B------:R-:W-:Y:S01]  /*6bc0*/  SHF.L.U32 R52, R63, 0x10, RZ ;  /* 0x000000103f347819 */ /* 0x000fe200000006ff */
[----:B------:R-:W-:Y:S01]  /*6bd0*/  IMAD R25, R51, R50, R25 ;  /* 0x0000003233197224 */ /* 0x000fe200078e0219 */
[----:B------:R-:W-:Y:S01]  /*6be0*/  I2IP.S8.S32.SAT R77, R21, R20, R77 ;  /* 0x00000014154d7239 */ /* 0x000fe2000000144d */
[----:B------:R-:W-:Y:S01]  /*6bf0*/  IMAD R26, R53, R50, R26 ;  /* 0x00000032351a7224 */ /* 0x000fe200078e021a */
[----:B------:R-:W-:Y:S01]  /*6c00*/  SHF.R.S32.HI R49, RZ, 0x18, R62 ;  /* 0x00000018ff317819 */ /* 0x000fe2000001143e */
[C---:B------:R-:W-:Y:S01]  /*6c10*/  IMAD R31, R46.reuse, R31, RZ ;  /* 0x0000001f2e1f7224 */ /* 0x040fe200078e02ff */
[C---:B------:R-:W-:Y:S01]  /*6c20*/  PRMT R51, R63.reuse, 0x8880, RZ ;  /* 0x000088803f337816 */ /* 0x040fe200000000ff */
[----:B------:R-:W-:Y:S01]  /*6c30*/  IMAD.SHL.U32 R53, R63, 0x100, RZ ;  /* 0x000001003f357824 */ /* 0x000fe200078e00ff */
[----:B------:R-:W-:Y:S01]  /*6c40*/  SHF.R.S32.HI R52, RZ, 0x18, R52 ;  /* 0x00000018ff347819 */ /* 0x000fe20000011434 */
[C---:B------:R-:W-:Y:S02]  /*6c50*/  IMAD R28, R46.reuse, R32, RZ ;  /* 0x000000202e1c7224 */ /* 0x040fe400078e02ff */
[C---:B------:R-:W-:Y:S01]  /*6c60*/  IMAD R29, R46.reuse, R33, RZ ;  /* 0x000000212e1d7224 */ /* 0x040fe200078e02ff */
[----:B------:R-:W-:Y:S01]  /*6c70*/  SHF.R.S32.HI R53, RZ, 0x18, R53 ;  /* 0x00000018ff357819 */ /* 0x000fe20000011435 */
[-C--:B------:R-:W-:Y:S02]  /*6c80*/  IMAD R31, R49, R50.reuse, R31 ;  /* 0x00000032311f7224 */ /* 0x080fe400078e021f */
[----:B------:R-:W-:Y:S02]  /*6c90*/  IMAD R28, R51, R50, R28 ;  /* 0x00000032331c7224 */ /* 0x000fe400078e021c */
[----:B------:R-:W-:Y:S01]  /*6ca0*/  IMAD R30, R46, R34, RZ ;  /* 0x000000222e1e7224 */ /* 0x000fe200078e02ff */
[----:B------:R-:W-:Y:S01]  /*6cb0*/  I2IP.S8.S32.SAT R55, R31, R26, RZ ;  /* 0x0000001a1f377239 */ /* 0x000fe200000014ff */
[----:B------:R-:W-:Y:S02]  /*6cc0*/  IMAD R29, R52, R50, R29 ;  /* 0x00000032341d7224 */ /* 0x000fe400078e021d */
[----:B------:R-:W-:Y:S01]  /*6cd0*/  IMAD R35, R46, R35, RZ ;  /* 0x000000232e237224 */ /* 0x000fe200078e02ff */
[----:B------:R-:W-:Y:S01]  /*6ce0*/  I2IP.S8.S32.SAT R78, R25, R24, R55 ;  /* 0x00000018194e7239 */ /* 0x000fe20000001437 */
[-C--:B------:R-:W-:Y:S01]  /*6cf0*/  IMAD R30, R53, R50.reuse, R30 ;  /* 0x00000032351e7224 */ /* 0x080fe200078e021e */
[----:B------:R-:W-:Y:S01]  /*6d00*/  LEA R55, R100, UR49, 0x3 ;  /* 0x0000003164377c11 */ /* 0x000fe2000f8e18ff */
[----:B------:R-:W-:Y:S05]  /*6d10*/  IMAD R35, R54, R50, R35 ;  /* 0x0000003236237224 */ /* 0x000fea00078e0223 */
[----:B------:R-:W-:Y:S04]  /*6d20*/  I2IP.S8.S32.SAT R73, R35, R30, RZ ;  /* 0x0000001e23497239 */ /* 0x000fe800000014ff */
[----:B------:R-:W-:Y:S05]  /*6d30*/  I2IP.S8.S32.SAT R79, R29, R28, R73 ;  /* 0x0000001c1d4f7239 */ /* 0x000fea0000001449 */
[----:B------:R1:W-:Y:S01]  /*6d40*/  STS.128 [R108+0x4200], R76 ;  /* 0x0042004c6c007388 */ /* 0x0003e20000000c00 */
[----:B------:R-:W-:Y:S01]  /*6d50*/  @!PT LDS RZ, [RZ] ;  /* 0x00000000fffff984 */ /* 0x000fe20000000800 */
[----:B------:R-:W-:Y:S01]  /*6d60*/  @!PT LDS RZ, [RZ] ;  /* 0x00000000fffff984 */ /* 0x000fe20000000800 */
[----:B------:R-:W-:Y:S01]  /*6d70*/  @!PT LDS RZ, [RZ] ;  /* 0x00000000fffff984 */ /* 0x000fe20000000800 */
[----:B------:R-:W-:Y:S01]  /*6d80*/  @!PT LDS RZ, [RZ] ;  /* 0x00000000fffff984 */ /* 0x000fe20000000800 */
[----:B------:R2:W-:Y:S07]  /*6d90*/  MEMBAR.ALL.CTA ;  /* 0x0000000000007992 */ /* 0x0005ee0000008000 */
[----:B--2---:R-:W2:Y:S02]  /*6da0*/  FENCE.VIEW.ASYNC.S ;  /* 0x00000000000073c6 */ /* 0x004ea40000000000 */
[----:B--2---:R-:W-:Y:S06]  /*6db0*/  BAR.SYNC.DEFER_BLOCKING 0x1, 0x80 ;  /* 0x0042000000007b1d */ /* 0x004fec0000010000 */
[----:B------:R-:W-:Y:S05]  /*6dc0*/  @P0 BRA `(.L_x_117) ;  /* 0x0000000000380947 */ /* 0x000fea0003800000 */
[----:B------:R-:W-:Y:S02]  /*6dd0*/  UIADD3 UR4, UPT, UPT, UR49, 0x4200, URZ ;  /* 0x0000420031047890 */ /* 0x000fe4000fffe0ff */
[----:B------:R-:W-:Y:S01]  /*6de0*/  UIADD3 UR8, UP0, UPT, UR52, 0x680, URZ ;  /* 0x0000068034087890 */ /* 0x000fe2000ff1e0ff */
[----:B------:R-:W-:Y:S01]  /*6df0*/  UMOV UR43, UR36 ;  /* 0x00000024002b7c82 */ /* 0x000fe20008000000 */
[----:B------:R-:W-:Y:S02]  /*6e00*/  UIADD3 UR5, UPT, UPT, UR41, 0x80, URZ ;  /* 0x0000008029057890 */ /* 0x000fe4000fffe0ff */
[----:B------:R-:W-:Y:S01]  /*6e10*/  MOV R103, UR4 ;  /* 0x0000000400677c02 */ /* 0x000fe20008000f00 */
[----:B------:R-:W-:Y:S02]  /*6e20*/  UIADD3.X UR9, UPT, UPT, URZ, UR53, URZ, UP0, !UPT ;  /* 0x00000035ff097290 */ /* 0x000fe400087fe4ff */
[----:B------:R-:W-:Y:S01]  /*6e30*/  UIADD3 UR4, UPT, UPT, UR49, 0x4a00, URZ ;  /* 0x00004a0031047890 */ /* 0x000fe2000fffe0ff */
[----:B------:R-:W-:Y:S01]  /*6e40*/  R2UR UR40, R103 ;  /* 0x00000000672872ca */ /* 0x000fe200000e0000 */
[----:B------:R-:W-:Y:S01]  /*6e50*/  UMOV UR6, UR42 ;  /* 0x0000002a00067c82 */ /* 0x000fe20008000000 */
[----:B------:R-:W-:Y:S11]  /*6e60*/  UMOV UR7, UR36 ;  /* 0x0000002400077c82 */ /* 0x000ff60008000000 */
[----:B------:R2:W-:Y:S01]  /*6e70*/  UTMASTG.3D [UR40], [UR8] ;  /* 0x00000028080073b5 */ /* 0x0005e20008010000 */
[----:B------:R2:W-:Y:S01]  /*6e80*/  UTMASTG.3D [UR4], [UR8] ;  /* 0x00000004080073b5 */ /* 0x0005e20008010000 */
[----:B------:R0:W-:Y:S01]  /*6e90*/  UTMACMDFLUSH ;  /* 0x00000000000079b7 */ /* 0x0001e20000000000 */
[----:B--2---:R-:W-:Y:S04]  /*6ea0*/  DEPBAR.LE SB0, 0x1 ;  /* 0x000080400000791a */ /* 0x004fe80000000000 */
.L_x_117:
[----:B------:R-:W-:Y:S05]  /*6eb0*/  BSYNC.RECONVERGENT B0 ;  /* 0x0000000000007941 */ /* 0x000fea0003800200 */
.L_x_116:
[----:B------:R-:W-:Y:S06]  /*6ec0*/  BAR.SYNC.DEFER_BLOCKING 0x1, 0x80 ;  /* 0x0042000000007b1d */ /* 0x000fec0000010000 */
[----:B------:R-:W2:Y:S01]  /*6ed0*/  @P6 SYNCS.PHASECHK.TRANS64.TRYWAIT P0, [R55+URZ+0x40], R74 ;  /* 0x0000404a370065a7 */ /* 0x000ea200080011ff */
[----:B------:R-:W-:Y:S01]  /*6ee0*/  BSSY B1, `(.L_x_118) ;  /* 0x000001f000017945 */ /* 0x000fe20003800000 */
[----:B--2---:R-:W-:Y:S03]  /*6ef0*/  @P6 SEL R64, RZ, 0x1, !P0 ;  /* 0x00000001ff406807 */ /* 0x004fe60004000000 */
[----:B------:R-:W-:Y:S05]  /*6f00*/  @!P6 BRA `(.L_x_119) ;  /* 0x000000000070e947 */ /* 0x000fea0003800000 */
[----:B------:R-:W-:Y:S01]  /*6f10*/  ISETP.NE.AND P1, PT, R65, RZ, PT ;  /* 0x000000ff4100720c */ /* 0x000fe20003f25270 */
[----:B------:R-:W-:Y:S01]  /*6f20*/  BSSY B0, `(.L_x_120) ;  /* 0x0000008000007945 */ /* 0x000fe20003800000 */
[----:B------:R-:W-:Y:S11]  /*6f30*/  ISETP.NE.AND P0, PT, R64, RZ, PT ;  /* 0x000000ff4000720c */ /* 0x000ff60003f05270 */
[----:B------:R-:W-:Y:S04]  /*6f40*/  @P1 IMAD R3, R100, 0x1000, R67 ;  /* 0x0000100064031824 */ /* 0x000fe800078e0243 */
[----:B------:R-:W-:Y:S01]  /*6f50*/  @P1 IMAD.IADD R2, R66, 0x1, R3 ;  /* 0x0000000142021824 */ /* 0x000fe200078e0203 */
[----:B------:R-:W-:Y:S06]  /*6f60*/  @P0 BRA `(.L_x_121) ;  /* 0x00000000000c0947 */ /* 0x000fec0003800000 */
[----:B------:R-:W-:Y:S04]  /*6f70*/  SHF.L.U32 R0, R99, 0x1f, RZ ;  /* 0x0000001f63007819 */ /* 0x000fe800000006ff */
[----:B------:R-:W2:Y:S02]  /*6f80*/  SYNCS.PHASECHK.TRANS64.TRYWAIT P0, [R55+URZ+0x40], R0 ;  /* 0x00004000370075a7 */ /* 0x000ea400080011ff */
[----:B--2---:R-:W-:Y:S05]  /*6f90*/  @!P0 BRA `(.L_x_122) ;  /* 0x00000034004c8947 */ /* 0x004fea0003800000 */
.L_x_121:
[----:B------:R-:W-:Y:S05]  /*6fa0*/  BSYNC B0 ;  /* 0x0000000000007941 */ /* 0x000fea0003800000 */
.L_x_120:
[----:B------:R-:W-:Y:S01]  /*6fb0*/  ISETP.NE.AND P0, PT, R65, RZ, PT ;  /* 0x000000ff4100720c */ /* 0x000fe20003f05270 */
[----:B--2---:R-:W-:Y:S02]  /*6fc0*/  VIADD R55, R55, 0x60 ;  /* 0x0000006037377836 */ /* 0x004fe40000000000 */
[----:B------:R-:W-:Y:S02]  /*6fd0*/  IMAD.U32 R0, RZ, RZ, UR37 ;  /* 0x00000025ff007e24 */ /* 0x000fe4000f8e00ff */
[----:B------:R-:W-:Y:S03]  /*6fe0*/  VIADD R100, R100, 0x1 ;  /* 0x0000000164647836 */ /* 0x000fe60000000000 */
[----:B------:R-:W-:Y:S05]  /*6ff0*/  PRMT R0, R0, 0x654, R55 ;  /* 0x0000065400007816 */ /* 0x000fea0000000037 */
[----:B------:R2:W3:Y:S04]  /*7000*/  @P0 LDS.128 R56, [R3+0x200] ;  /* 0x0002000003380984 */ /* 0x0004e80000000c00 */
[----:B------:R2:W4:Y:S01]  /*7010*/  @P0 LDS.128 R60, [R2+0x200] ;  /* 0x00020000023c0984 */ /* 0x0005220000000c00 */
        /* <DEDUP_REMOVED lines=10> */
[----:B--23--:R-:W-:Y:S02]  /*70c0*/  LOP3.LUT R99, R99, R0, RZ, 0x3c, !PT ;  /* 0x0000000063637212 */ /* 0x00cfe400078e3cff */
.L_x_119:
[----:B------:R-:W-:Y:S05]  /*70d0*/  BSYNC B1 ;  /* 0x0000000000017941 */ /* 0x000fea0003800000 */
.L_x_118:
[----:B------:R-:W-:Y:S05]  /*70e0*/  VIADD R0, R48, 0x20 ;  /* 0x0000002030007836 */ /* 0x000fea0000000000 */
[----:B------:R-:W-:Y:S04]  /*70f0*/  SHF.R.U32.HI R0, RZ, 0x15, R0 ;  /* 0x00000015ff007819 */ /* 0x000fe80000011600 */
[----:B------:R-:W-:Y:S11]  /*7100*/  LOP3.LUT P0, RZ, R0, 0x3, R97, 0x48, !PT ;  /* 0x0000000300ff7812 */ /* 0x000ff60007804861 */
[----:B------:R-:W-:Y:S02]  /*7110*/  @!UPT UIADD3 URZ, UPT, UPT, URZ, URZ, URZ ;  /* 0x000000fffffff290 */ /* 0x000fe4000fffe0ff */
[----:B------:R-:W-:Y:S05]  /*7120*/  @!P0 BRA `(.L_x_123) ;  /* 0x0000000000408947 */ /* 0x000fea0003800000 */
[----:B------:R-:W2:Y:S01]  /*7130*/  LDCU.64 UR8, c[0x4][0x78] ;  /* 0x01000f00ff0877ac */ /* 0x000ea20008000a00 */
[----:B------:R-:W-:Y:S01]  /*7140*/  MOV R3, 0x0 ;  /* 0x0000000000037802 */ /* 0x000fe20000000f00 */
[----:B------:R-:W-:Y:S02]  /*7150*/  HFMA2 R12, -RZ, RZ, 0, 5.9604644775390625e-08 ;  /* 0x00000001ff0c7431 */ /* 0x000fe400000001ff */
[----:B------:R-:W-:Y:S02]  /*7160*/  IMAD.MOV.U32 R8, RZ, RZ, 0x192 ;  /* 0x00000192ff087424 */ /* 0x000fe400078e00ff */
[----:B------:R-:W-:Y:S01]  /*7170*/  IMAD.MOV.U32 R13, RZ, RZ, RZ ;  /* 0x000000ffff0d7224 */ /* 0x000fe200078e00ff */
[----:B------:R-:W3:Y:S01]  /*7180*/  LDCU.64 UR6, c[0x4][0x80] ;  /* 0x01001000ff0677ac */ /* 0x000ee20008000a00 */
[----:B------:R-:W1:Y:S01]  /*7190*/  LDC.64 R2, c[0x4][R3] ;  /* 0x0100000003027b82 */ /* 0x000e620000000a00 */
[----:B------:R-:W5:Y:S01]  /*71a0*/  LDCU.64 UR4, c[0x4][0x18] ;  /* 0x01000300ff0477ac */ /* 0x000f620008000a00 */
[----:B--2---:R-:W-:Y:S01]  /*71b0*/  MOV R5, UR9 ;  /* 0x0000000900057c02 */ /* 0x004fe20008000f00 */
[----:B------:R-:W-:Y:S01]  /*71c0*/  IMAD.U32 R4, RZ, RZ, UR8 ;  /* 0x00000008ff047e24 */ /* 0x000fe2000f8e00ff */
[----:B---3--:R-:W-:Y:S01]  /*71d0*/  MOV R7, UR7 ;  /* 0x0000000700077c02 */ /* 0x008fe20008000f00 */
[----:B------:R-:W-:Y:S01]  /*71e0*/  IMAD.U32 R6, RZ, RZ, UR6 ;  /* 0x00000006ff067e24 */ /* 0x000fe2000f8e00ff */
[----:B-----5:R-:W-:Y:S01]  /*71f0*/  MOV R11, UR5 ;  /* 0x00000005000b7c02 */ /* 0x020fe20008000f00 */
[----:B------:R-:W-:Y:S02]  /*7200*/  IMAD.U32 R10, RZ, RZ, UR4 ;  /* 0x00000004ff0a7e24 */ /* 0x000fe4000f8e00ff */
[----:B------:R-:W-:Y:S07]  /*7210*/  LEPC R20, `(.L_x_123) ;  /* 0x000000001014794e */ /* 0x000fee0000000000 */
[----:B-1--4-:R-:W-:Y:S05]  /*7220*/  CALL.ABS.NOINC R2 ;  /* 0x0000000002007343 */ /* 0x012fea0003c00000 */
.L_x_123:
[----:B------:R-:W-:Y:S01]  /*7230*/  SHF.L.U32 R51, R56, 0x10, RZ ;  /* 0x0000001038337819 */ /* 0x000fe200000006ff */
[----:B------:R-:W-:Y:S05]  /*7240*/  WARPSYNC.ALL ;  /* 0x0000000000007948 */ /* 0x000fea0003800000 */
[----:B------:R-:W-:Y:S01]  /*7250*/  R2UR UR4, R48 ;  /* 0x00000000300472ca */ /* 0x000fe200000e0000 */
[----:B------:R-:W-:Y:S01]  /*7260*/  BSSY.RECONVERGENT B0, `(.L_x_124) ;  /* 0x000009d000007945 */ /* 0x000fe20003800200 */
[C---:B------:R-:W-:Y:S02]  /*7270*/  PRMT R49, R56.reuse, 0x8880, RZ ;  /* 0x0000888038317816 */ /* 0x040fe400000000ff */
[----:B------:R-:W-:Y:S02]  /*7280*/  SHF.R.S32.HI R51, RZ, 0x18, R51 ;  /* 0x00000018ff337819 */ /* 0x000fe40000011433 */
[----:B------:R-:W-:Y:S02]  /*7290*/  SHF.L.U32 R52, R56, 0x8, RZ ;  /* 0x0000000838347819 */ /* 0x000fe400000006ff */
[----:B------:R-:W-:Y:S02]  /*72a0*/  SHF.L.U32 R53, R57, 0x8, RZ ;  /* 0x0000000839357819 */ /* 0x000fe400000006ff */
[----:B------:R-:W-:Y:S02]  /*72b0*/  SHF.R.S32.HI R54, RZ, 0x18, R58 ;  /* 0x00000018ff367819 */ /* 0x000fe4000001143a */
[----:B------:R-:W-:Y:S01]  /*72c0*/  SHF.R.S32.HI R53, RZ, 0x18, R53 ;  /* 0x00000018ff357819 */ /* 0x000fe20000011435 */
[----:B------:R-:W2:Y:S01]  /*72d0*/  LDTM.x32 R4, tmem[UR4+0x20] ;  /* 0x00002004000479ee */ /* 0x000ea200082c0000 */
[----:B----4-:R-:W-:Y:S02]  /*72e0*/  SHF.L.U32 R55, R62, 0x8, RZ ;  /* 0x000000083e377819 */ /* 0x010fe400000006ff */
[----:B------:R-:W-:Y:S02]  /*72f0*/  ISETP.NE.AND P0, PT, R104, RZ, PT ;  /* 0x000000ff6800720c */ /* 0x000fe40003f05270 */
[----:B------:R-:W-:Y:S02]  /*7300*/  SHF.R.S32.HI R55, RZ, 0x18, R55 ;  /* 0x00000018ff377819 */ /* 0x000fe40000011437 */
[----:B------:R-:W-:Y:S01]  /*7310*/  ISETP.NE.AND P6, PT, R72, RZ, PT ;  /* 0x000000ff4800720c */ /* 0x000fe20003fc5270 */
[C---:B--2---:R-:W-:Y:S02]  /*7320*/  IMAD R0, R46.reuse, R4, RZ ;  /* 0x000000042e007224 */ /* 0x044fe400078e02ff */
[C---:B------:R-:W-:Y:S02]  /*7330*/  IMAD R2, R46.reuse, R5, RZ ;  /* 0x000000052e027224 */ /* 0x040fe400078e02ff */
[----:B------:R-:W-:Y:S01]  /*7340*/  IMAD R0, R49, R50, R0 ;  /* 0x0000003231007224 */ /* 0x000fe200078e0200 */
[----:B------:R-:W-:Y:S01]  /*7350*/  SHF.R.S32.HI R49, RZ, 0x18, R52 ;  /* 0x00000018ff317819 */ /* 0x000fe20000011434 */
[C---:B------:R-:W-:Y:S01]  /*7360*/  IMAD R3, R46.reuse, R6, RZ ;  /* 0x000000062e037224 */ /* 0x040fe200078e02ff */
[----:B------:R-:W-:Y:S01]  /*7370*/  SHF.L.U32 R52, R57, 0x10, RZ ;  /* 0x0000001039347819 */ /* 0x000fe200000006ff */
[-C--:B------:R-:W-:Y:S01]  /*7380*/  IMAD R2, R51, R50.reuse, R2 ;  /* 0x0000003233027224 */ /* 0x080fe200078e0202 */
[----:B------:R-:W-:Y:S01]  /*7390*/  SHF.R.S32.HI R51, RZ, 0x18, R56 ;  /* 0x00000018ff337819 */ /* 0x000fe20000011438 */
[C---:B------:R-:W-:Y:S02]  /*73a0*/  IMAD R7, R46.reuse, R7, RZ ;  /* 0x000000072e077224 */ /* 0x040fe400078e02ff */
[-C--:B------:R-:W-:Y:S01]  /*73b0*/  IMAD R3, R49, R50.reuse, R3 ;  /* 0x0000003231037224 */ /* 0x080fe200078e0203 */
[----:B------:R-:W-:Y:S01]  /*73c0*/  PRMT R49, R57, 0x8880, RZ ;  /* 0x0000888039317816 */ /* 0x000fe200000000ff */
[----:B------:R-:W-:Y:S01]  /*73d0*/  IMAD R7, R51, R50, R7 ;  /* 0x0000003233077224 */ /* 0x000fe200078e0207 */
[----:B------:R-:W-:Y:S01]  /*73e0*/  SHF.R.S32.HI R51, RZ, 0x18, R52 ;  /* 0x00000018ff337819 */ /* 0x000fe20000011434 */
[----:B------:R-:W-:Y:S01]  /*73f0*/  IMAD R4, R46, R8, RZ ;  /* 0x000000082e047224 */ /* 0x000fe200078e02ff */
[----:B------:R-:W-:Y:S01]  /*7400*/  SHF.L.U32 R52, R58, 0x10, RZ ;  /* 0x000000103a347819 */ /* 0x000fe200000006ff */
[C---:B------:R-:W-:Y:S01]  /*7410*/  IMAD R5, R46.reuse, R9, RZ ;  /* 0x000000092e057224 */ /* 0x040fe200078e02ff */
[----:B-1----:R-:W-:Y:S01]  /*7420*/  I2IP.S8.S32.SAT R69, R7, R3, RZ ;  /* 0x0000000307457239 */ /* 0x002fe200000014ff */
[----:B------:R-:W-:Y:S01]  /*7430*/  IMAD R6, R46, R10, RZ ;  /* 0x0000000a2e067224 */ /* 0x000fe200078e02ff */
[----:B------:R-:W-:Y:S01]  /*7440*/  SHF.R.S32.HI R52, RZ, 0x18, R52 ;  /* 0x00000018ff347819 */ /* 0x000fe20000011434 */
[----:B------:R-:W-:Y:S01]  /*7450*/  IMAD R4, R49, R50, R4 ;  /* 0x0000003231047224 */ /* 0x000fe200078e0204 */
[----:B------:R-:W-:Y:S01]  /*7460*/  I2IP.S8.S32.SAT R68, R2, R0, R69 ;  /* 0x0000000002447239 */ /* 0x000fe20000001445 */
[-C--:B------:R-:W-:Y:S01]  /*7470*/  IMAD R5, R51, R50.reuse, R5 ;  /* 0x0000003233057224 */ /* 0x080fe200078e0205 */
[----:B------:R-:W-:Y:S01]  /*7480*/  SHF.R.S32.HI R49, RZ, 0x18, R57 ;  /* 0x00000018ff317819 */ /* 0x000fe20000011439 */
[----:B------:R-:W-:Y:S01]  /*7490*/  IMAD R11, R46, R11, RZ ;  /* 0x0000000b2e0b7224 */ /* 0x000fe200078e02ff */
[C---:B------:R-:W-:Y:S01]  /*74a0*/  PRMT R51, R58.reuse, 0x8880, RZ ;  /* 0x000088803a337816 */ /* 0x040fe200000000ff */
[----:B------:R-:W-:Y:S01]  /*74b0*/  IMAD R6, R53, R50, R6 ;  /* 0x0000003235067224 */ /* 0x000fe200078e0206 */
[----:B------:R-:W-:Y:S01]  /*74c0*/  SHF.L.U32 R53, R58, 0x8, RZ ;  /* 0x000000083a357819 */ /* 0x000fe200000006ff */
[C---:B------:R-:W-:Y:S02]  /*74d0*/  IMAD R8, R46.reuse, R12, RZ ;  /* 0x0000000c2e087224 */ /* 0x040fe400078e02ff */
[C---:B------:R-:W-:Y:S01]  /*74e0*/  IMAD R9, R46.reuse, R13, RZ ;  /* 0x0000000d2e097224 */ /* 0x040fe200078e02ff */
[----:B------:R-:W-:Y:S01]  /*74f0*/  SHF.R.S32.HI R53, RZ, 0x18, R53 ;  /* 0x00000018ff357819 */ /* 0x000fe20000011435 */
[----:B------:R-:W-:Y:S01]  /*7500*/  IMAD R11, R49, R50, R11 ;  /* 0x00000032310b7224 */ /* 0x000fe200078e020b */
[----:B------:R-:W-:Y:S01]  /*7510*/  PRMT R49, R59, 0x8880, RZ ;  /* 0x000088803b317816 */ /* 0x000fe200000000ff */
[----:B------:R-:W-:Y:S02]  /*7520*/  IMAD R10, R46, R14, RZ ;  /* 0x0000000e2e0a7224 */ /* 0x000fe400078e02ff */
[----:B------:R-:W-:Y:S01]  /*7530*/  IMAD R8, R51, R50, R8 ;  /* 0x0000003233087224 */ /* 0x000fe200078e0208 */
[----:B------:R-:W-:Y:S01]  /*7540*/  I2IP.S8.S32.SAT R70, R11, R6, RZ ;  /* 0x000000060b467239 */ /* 0x000fe200000014ff */
[-C--:B------:R-:W-:Y:S01]  /*7550*/  IMAD R9, R52, R50.reuse, R9 ;  /* 0x0000003234097224 */ /* 0x080fe200078e0209 */
[----:B------:R-:W-:Y:S01]  /*7560*/  SHF.L.U32 R51, R59, 0x10, RZ ;  /* 0x000000103b337819 */ /* 0x000fe200000006ff */
[----:B------:R-:W-:Y:S01]  /*7570*/  IMAD R10, R53, R50, R10 ;  /* 0x00000032350a7224 */ /* 0x000fe200078e020a */
[----:B------:R-:W-:Y:S01]  /*7580*/  I2IP.S8.S32.SAT R69, R5, R4, R70 ;  /* 0x0000000405457239 */ /* 0x000fe20000001446 */
[C---:B------:R-:W-:Y:S01]  /*7590*/  IMAD R15, R46.reuse, R15, RZ ;  /* 0x0000000f2e0f7224 */ /* 0x040fe200078e02ff */
[----:B------:R-:W-:Y:S01]  /*75a0*/  SHF.R.S32.HI R51, RZ, 0x18, R51 ;  /* 0x00000018ff337819 */ /* 0x000fe20000011433 */
[----:B------:R-:W-:Y:S01]  /*75b0*/  IMAD.SHL.U32 R53, R59, 0x100, RZ ;  /* 0x000001003b357824 */ /* 0x000fe200078e00ff */
[----:B------:R-:W-:Y:S01]  /*75c0*/  SHF.R.S32.HI R52, RZ, 0x18, R59 ;  /* 0x00000018ff347819 */ /* 0x000fe2000001143b */
[C---:B------:R-:W-:Y:S02]  /*75d0*/  IMAD R12, R46.reuse, R16, RZ ;  /* 0x000000102e0c7224 */ /* 0x040fe400078e02ff */
[----:B------:R-:W-:Y:S01]  /*75e0*/  IMAD R13, R46, R17, RZ ;  /* 0x000000112e0d7224 */ /* 0x000fe200078e02ff */
[----:B------:R-:W-:Y:S01]  /*75f0*/  SHF.R.S32.HI R53, RZ, 0x18, R53 ;  /* 0x00000018ff357819 */ /* 0x000fe20000011435 */
[----:B------:R-:W-:Y:S01]  /*7600*/  IMAD R15, R54, R50, R15 ;  /* 0x00000032360f7224 */ /* 0x000fe200078e020f */
[----:B------:R-:W-:Y:S01]  /*7610*/  SHF.L.U32 R54, R61, 0x10, RZ ;  /* 0x000000103d367819 */ /* 0x000fe200000006ff */
[C---:B------:R-:W-:Y:S02]  /*7620*/  IMAD R14, R46.reuse, R18, RZ ;  /* 0x000000122e0e7224 */ /* 0x040fe400078e02ff */
[----:B------:R-:W-:Y:S01]  /*7630*/  IMAD R12, R49, R50, R12 ;  /* 0x00000032310c7224 */ /* 0x000fe200078e020c */
[----:B------:R-:W-:Y:S01]  /*7640*/  I2IP.S8.S32.SAT R71, R15, R10, RZ ;  /* 0x0000000a0f477239 */ /* 0x000fe200000014ff */
[----:B------:R-:W-:Y:S01]  /*7650*/  IMAD R19, R46, R19, RZ ;  /* 0x000000132e137224 */ /* 0x000fe200078e02ff */
[----:B------:R-:W-:Y:S01]  /*7660*/  PRMT R49, R60, 0x8880, RZ ;  /* 0x000088803c317816 */ /* 0x000fe200000000ff */
[----:B------:R-:W-:Y:S01]  /*7670*/  IMAD R13, R51, R50, R13 ;  /* 0x00000032330d7224 */ /* 0x000fe200078e020d */
[----:B------:R-:W-:Y:S01]  /*7680*/  I2IP.S8.S32.SAT R70, R9, R8, R71 ;  /* 0x0000000809467239 */ /* 0x000fe20000001447 */
[----:B------:R-:W-:Y:S01]  /*7690*/  IMAD R16, R46, R20, RZ ;  /* 0x000000142e107224 */ /* 0x000fe200078e02ff */
[----:B------:R-:W-:Y:S01]  /*76a0*/  SHF.R.S32.HI R54, RZ, 0x18, R54 ;  /* 0x00000018ff367819 */ /* 0x000fe20000011436 */
[-C--:B------:R-:W-:Y:S01]  /*76b0*/  IMAD R14, R53, R50.reuse, R14 ;  /* 0x00000032350e7224 */ /* 0x080fe200078e020e */
[----:B------:R-:W-:Y:S01]  /*76c0*/  PRMT R53, R61, 0x8880, RZ ;  /* 0x000088803d357816 */ /* 0x000fe200000000ff */
[-C--:B------:R-:W-:Y:S01]  /*76d0*/  IMAD R19, R52, R50.reuse, R19 ;  /* 0x0000003234137224 */ /* 0x080fe200078e0213 */
[----:B------:R-:W-:Y:S01]  /*76e0*/  SHF.R.S32.HI R52, RZ, 0x18, R60 ;  /* 0x00000018ff347819 */ /* 0x000fe2000001143c */
[----:B------:R-:W-:Y:S01]  /*76f0*/  IMAD R16, R49, R50, R16 ;  /* 0x0000003231107224 */ /* 0x000fe200078e0210 */
[----:B------:R-:W-:Y:S01]  /*7700*/  SHF.L.U32 R49, R60, 0x10, RZ ;  /* 0x000000103c317819 */ /* 0x000fe200000006ff */
[----:B------:R-:W-:Y:S01]  /*7710*/  IMAD R17, R46, R21, RZ ;  /* 0x000000152e117224 */ /* 0x000fe200078e02ff */
[----:B------:R-:W-:Y:S01]  /*7720*/  SHF.L.U32 R51, R60, 0x8, RZ ;  /* 0x000000083c337819 */ /* 0x000fe200000006ff */
[C---:B------:R-:W-:Y:S01]  /*7730*/  IMAD R18, R46.reuse, R22, RZ ;  /* 0x000000162e127224 */ /* 0x040fe200078e02ff */
[----:B------:R-:W-:Y:S01]  /*7740*/  SHF.R.S32.HI R49, RZ, 0x18, R49 ;  /* 0x00000018ff317819 */ /* 0x000fe20000011431 */
[C---:B------:R-:W-:Y:S01]  /*7750*/  IMAD R23, R46.reuse, R23, RZ ;  /* 0x000000172e177224 */ /* 0x040fe200078e02ff */
[----:B------:R-:W-:Y:S01]  /*7760*/  SHF.R.S32.HI R51, RZ, 0x18, R51 ;  /* 0x00000018ff337819 */ /* 0x000fe20000011433 */
[C---:B------:R-:W-:Y:S01]  /*7770*/  IMAD R20, R46.reuse, R24, RZ ;  /* 0x000000182e147224 */ /* 0x040fe200078e02ff */
[----:B------:R-:W-:Y:S01]  /*7780*/  I2IP.S8.S32.SAT R71, R19, R14, RZ ;  /* 0x0000000e13477239 */ /* 0x000fe200000014ff */
[----:B------:R-:W-:Y:S02]  /*7790*/  IMAD R17, R49, R50, R17 ;  /* 0x0000003231117224 */ /* 0x000fe400078e0211 */
[----:B------:R-:W-:Y:S01]  /*77a0*/  IMAD.SHL.U32 R49, R61, 0x100, RZ ;  /* 0x000001003d317824 */ /* 0x000fe200078e00ff */
[----:B------:R-:W-:Y:S01]  /*77b0*/  I2IP.S8.S32.SAT R71, R13, R12, R71 ;  /* 0x0000000c0d477239 */ /* 0x000fe20000001447 */
[-C--:B------:R-:W-:Y:S01]  /*77c0*/  IMAD R18, R51, R50.reuse, R18 ;  /* 0x0000003233127224 */ /* 0x080fe200078e0212 */
[----:B------:R-:W-:Y:S01]  /*77d0*/  SHF.R.S32.HI R51, RZ, 0x18, R61 ;  /* 0x00000018ff337819 */ /* 0x000fe2000001143d */
[----:B------:R-:W-:Y:S01]  /*77e0*/  IMAD R21, R46, R25, RZ ;  /* 0x000000192e157224 */ /* 0x000fe200078e02ff */
[----:B------:R-:W-:Y:S01]  /*77f0*/  SHF.R.S32.HI R49, RZ, 0x18, R49 ;  /* 0x00000018ff317819 */ /* 0x000fe20000011431 */
[----:B------:R-:W-:Y:S01]  /*7800*/  IMAD R23, R52, R50, R23 ;  /* 0x0000003234177224 */ /* 0x000fe200078e0217 */
[----:B------:R1:W-:Y:S01]  /*7810*/  STS.128 [R95+UR49+0x5200], R68 ;  /* 0x005200445f007988 */ /* 0x0003e20008000c31 */
[----:B------:R-:W-:Y:S01]  /*7820*/  IMAD R22, R46, R26, RZ ;  /* 0x0000001a2e167224 */ /* 0x000fe200078e02ff */
[----:B------:R-:W-:Y:S01]  /*7830*/  SHF.L.U32 R52, R62, 0x10, RZ ;  /* 0x000000103e347819 */ /* 0x000fe200000006ff */
[----:B------:R-:W-:Y:S01]  /*7840*/  IMAD R20, R53, R50, R20 ;  /* 0x0000003235147224 */ /* 0x000fe200078e0214 */
[----:B------:R-:W-:Y:S01]  /*7850*/  I2IP.S8.S32.SAT R76, R23, R18, RZ ;  /* 0x00000012174c7239 */ /* 0x000fe200000014ff */
[----:B------:R-:W-:Y:S01]  /*7860*/  IMAD R27, R46, R27, RZ ;  /* 0x0000001b2e1b7224 */ /* 0x000fe200078e02ff */
[----:B------:R-:W-:Y:S01]  /*7870*/  PRMT R53, R62, 0x8880, RZ ;  /* 0x000088803e357816 */ /* 0x000fe200000000ff */
[----:B------:R-:W-:Y:S01]  /*7880*/  IMAD R21, R54, R50, R21 ;  /* 0x0000003236157224 */ /* 0x000fe200078e0215 */
[----:B------:R-:W-:Y:S01]  /*7890*/  I2IP.S8.S32.SAT R76, R17, R16, R76 ;  /* 0x00000010114c7239 */ /* 0x000fe2000000144c */
[C---:B------:R-:W-:Y:S01]  /*78a0*/  IMAD R24, R46.reuse, R28, RZ ;  /* 0x0000001c2e187224 */ /* 0x040fe200078e02ff */
[----:B------:R-:W-:Y:S01]  /*78b0*/  SHF.R.S32.HI R52, RZ, 0x18, R52 ;  /* 0x00000018ff347819 */ /* 0x000fe20000011434 */
[-C--:B------:R-:W-:Y:S01]  /*78c0*/  IMAD R22, R49, R50.reuse, R22 ;  /* 0x0000003231167224 */ /* 0x080fe200078e0216 */
[----:B------:R-:W-:Y:S01]  /*78d0*/  SHF.R.S32.HI R49, RZ, 0x18, R62 ;  /* 0x00000018ff317819 */ /* 0x000fe2000001143e */
[C---:B------:R-:W-:Y:S01]  /*78e0*/  IMAD R25, R46.reuse, R29, RZ ;  /* 0x0000001d2e197224 */ /* 0x040fe200078e02ff */
[----:B------:R-:W-:Y:S01]  /*78f0*/  SHF.R.S32.HI R54, RZ, 0x18, R63 ;  /* 0x00000018ff367819 */ /* 0x000fe2000001143f */
[-C--:B------:R-:W-:Y:S01]  /*7900*/  IMAD R27, R51, R50.reuse, R27 ;  /* 0x00000032331b7224 */ /* 0x080fe200078e021b */
[----:B------:R-:W-:Y:S01]  /*7910*/  PRMT R51, R63, 0x8880, RZ ;  /* 0x000088803f337816 */ /* 0x000fe200000000ff */
[----:B------:R-:W-:Y:S01]  /*7920*/  IMAD R24, R53, R50, R24 ;  /* 0x0000003235187224 */ /* 0x000fe200078e0218 */
[----:B------:R-:W-:Y:S01]  /*7930*/  SHF.L.U32 R53, R63, 0x8, RZ ;  /* 0x000000083f357819 */ /* 0x000fe200000006ff */
[----:B------:R-:W-:Y:S01]  /*7940*/  IMAD R26, R46, R30, RZ ;  /* 0x0000001e2e1a7224 */ /* 0x000fe200078e02ff */
[----:B------:R-:W-:Y:S01]  /*7950*/  I2IP.S8.S32.SAT R73, R27, R22, RZ ;  /* 0x000000161b497239 */ /* 0x000fe200000014ff */
[----:B------:R-:W-:Y:S01]  /*7960*/  IMAD R25, R52, R50, R25 ;  /* 0x0000003234197224 */ /* 0x000fe200078e0219 */
[----:B------:R-:W-:Y:S01]  /*7970*/  SHF.L.U32 R52, R63, 0x10, RZ ;  /* 0x000000103f347819 */ /* 0x000fe200000006ff */
[C---:B------:R-:W-:Y:S01]  /*7980*/  IMAD R31, R46.reuse, R31, RZ ;  /* 0x0000001f2e1f7224 */ /* 0x040fe200078e02ff */
[----:B------:R-:W-:Y:S01]  /*7990*/  SHF.R.S32.HI R53, RZ, 0x18, R53 ;  /* 0x00000018ff357819 */ /* 0x000fe20000011435 */
[C---:B------:R-:W-:Y:S01]  /*79a0*/  IMAD R28, R46.reuse, R32, RZ ;  /* 0x000000202e1c7224 */ /* 0x040fe200078e02ff */
[----:B------:R-:W-:Y:S01]  /*79b0*/  SHF.R.S32.HI R52, RZ, 0x18, R52 ;  /* 0x00000018ff347819 */ /* 0x000fe20000011434 */
[----:B------:R-:W-:Y:S01]  /*79c0*/  IMAD R26, R55, R50, R26 ;  /* 0x00000032371a7224 */ /* 0x000fe200078e021a */
[----:B------:R-:W-:Y:S01]  /*79d0*/  I2IP.S8.S32.SAT R77, R21, R20, R73 ;  /* 0x00000014154d7239 */ /* 0x000fe20000001449 */
[----:B------:R-:W-:Y:S01]  /*79e0*/  IMAD R29, R46, R33, RZ ;  /* 0x000000212e1d7224 */ /* 0x000fe200078e02ff */
[----:B------:R-:W-:Y:S01]  /*79f0*/  LEA R73, R100, UR49, 0x3 ;  /* 0x0000003164497c11 */ /* 0x000fe2000f8e18ff */
        /* <DEDUP_REMOVED lines=8> */
[----:B------:R-:W-:Y:S01]  /*7a80*/  @P6 SHF.L.U32 R74, R99, 0x1f, RZ ;  /* 0x0000001f634a6819 */ /* 0x000fe200000006ff */
        /* <DEDUP_REMOVED lines=12> */
[----:B------:R-:W-:Y:S02]  /*7b50*/  UIADD3 UR12, UP0, UPT, UR52, 0x680, URZ ;  /* 0x00000680340c7890 */ /* 0x000fe4000ff1e0ff */
[----:B------:R-:W-:Y:S02]  /*7b60*/  UIADD3 UR9, UPT, UPT, UR41, 0x20, URZ ;  /* 0x0000002029097890 */ /* 0x000fe4000fffe0ff */
[----:B------:R-:W-:Y:S02]  /*7b70*/  UIADD3 UR8, UPT, UPT, UR49, 0x5200, URZ ;  /* 0x0000520031087890 */ /* 0x000fe4000fffe0ff */
[----:B------:R-:W-:Y:S01]  /*7b80*/  UIADD3.X UR13, UPT, UPT, URZ, UR53, URZ, UP0, !UPT ;  /* 0x00000035ff0d7290 */ /* 0x000fe200087fe4ff */
[----:B------:R-:W-:Y:S01]  /*7b90*/  UMOV UR10, UR42 ;  /* 0x0000002a000a7c82 */ /* 0x000fe20008000000 */
[----:B------:R-:W-:Y:S01]  /*7ba0*/  UMOV UR11, UR36 ;  /* 0x00000024000b7c82 */ /* 0x000fe20008000000 */
[----:B------:R-:W-:Y:S02]  /*7bb0*/  UIADD3 UR5, UPT, UPT, UR41, 0xa0, URZ ;  /* 0x000000a029057890 */ /* 0x000fe4000fffe0ff */
[----:B------:R-:W-:Y:S01]  /*7bc0*/  UIADD3 UR4, UPT, UPT, UR49, 0x5a00, URZ ;  /* 0x00005a0031047890 */ /* 0x000fe2000fffe0ff */
[----:B------:R-:W-:Y:S03]  /*7bd0*/  UMOV UR6, UR42 ;  /* 0x0000002a00067c82 */ /* 0x000fe60008000000 */
[----:B------:R2:W-:Y:S01]  /*7be0*/  UTMASTG.3D [UR8], [UR12] ;  /* 0x000000080c0073b5 */ /* 0x0005e20008010000 */
[----:B------:R-:W-:Y:S04]  /*7bf0*/  UMOV UR7, UR36 ;  /* 0x0000002400077c82 */ /* 0x000fe80008000000 */
[----:B------:R2:W-:Y:S01]  /*7c00*/  UTMASTG.3D [UR4], [UR12] ;  /* 0x000000040c0073b5 */ /* 0x0005e20008010000 */
[----:B------:R0:W-:Y:S01]  /*7c10*/  UTMACMDFLUSH ;  /* 0x00000000000079b7 */ /* 0x0001e20000000000 */
[----:B--2---:R-:W-:Y:S04]  /*7c20*/  DEPBAR.LE SB0, 0x1 ;  /* 0x000080400000791a */ /* 0x004fe80000000000 */
.L_x_125:
[----:B------:R-:W-:Y:S05]  /*7c30*/  BSYNC.RECONVERGENT B0 ;  /* 0x0000000000007941 */ /* 0x000fea0003800200 */
.L_x_124:
        /* <DEDUP_REMOVED lines=14> */
.L_x_129:
[----:B------:R-:W-:Y:S05]  /*7d20*/  BSYNC B0 ;  /* 0x0000000000007941 */ /* 0x000fea0003800000 */
.L_x_128:
        /* <DEDUP_REMOVED lines=18> */
.L_x_127:
[----:B------:R-:W-:Y:S05]  /*7e50*/  BSYNC B1 ;  /* 0x0000000000017941 */ /* 0x000fea0003800000 */
.L_x_126:
        /* <DEDUP_REMOVED lines=21> */
.L_x_131:
        /* <DEDUP_REMOVED lines=8> */
[----:B------:R-:W-:Y:S02]  /*8030*/  ISETP.NE.AND P6, PT, R72, RZ, PT ;  /* 0x000000ff4800720c */ /* 0x000fe40003fc5270 */
[----:B------:R-:W-:Y:S01]  /*8040*/  SHF.R.S32.HI R53, RZ, 0x18, R53 ;  /* 0x00000018ff357819 */ /* 0x000fe20000011435 */
[----:B------:R-:W2:Y:S01]  /*8050*/  LDTM.x32 R4, tmem[UR4+0x40] ;  /* 0x00004004000479ee */ /* 0x000ea200082c0000 */
[----:B------:R-:W-:Y:S02]  /*8060*/  SHF.R.S32.HI R54, RZ, 0x18, R58 ;  /* 0x00000018ff367819 */ /* 0x000fe4000001143a */
[----:B----4-:R-:W-:Y:S02]  /*8070*/  SHF.L.U32 R55, R62, 0x8, RZ ;  /* 0x000000083e377819 */ /* 0x010fe400000006ff */
[----:B------:R-:W-:Y:S02]  /*8080*/  ISETP.NE.AND P0, PT, R104, RZ, PT ;  /* 0x000000ff6800720c */ /* 0x000fe40003f05270 */
[----:B------:R-:W-:Y:S01]  /*8090*/  SHF.R.S32.HI R55, RZ, 0x18, R55 ;  /* 0x00000018ff377819 */ /* 0x000fe20000011437 */
        /* <DEDUP_REMOVED lines=132> */
[----:B------:R-:W-:Y:S02]  /*88e0*/  UIADD3 UR12, UP0, UPT, UR52, 0x680, URZ ;  /* 0x00000680340c7890 */ /* 0x000fe4000ff1e0ff */
[----:B------:R-:W-:Y:S02]  /*88f0*/  UIADD3 UR5, UPT, UPT, UR41, 0x40, URZ ;  /* 0x0000004029057890 */ /* 0x000fe4000fffe0ff */
[----:B------:R-:W-:Y:S01]  /*8900*/  MOV R103, UR4 ;  /* 0x0000000400677c02 */ /* 0x000fe20008000f00 */
[----:B------:R-:W-:Y:S01]  /*8910*/  UIADD3.X UR13, UPT, UPT, URZ, UR53, URZ, UP0, !UPT ;  /* 0x00000035ff0d7290 */ /* 0x000fe200087fe4ff */
[----:B------:R-:W-:Y:S02]  /*8920*/  UMOV UR6, UR42 ;  /* 0x0000002a00067c82 */ /* 0x000fe40008000000 */
[----:B------:R-:W-:Y:S01]  /*8930*/  R2UR UR4, R103 ;  /* 0x00000000670472ca */ /* 0x000fe200000e0000 */
[----:B------:R-:W-:Y:S01]  /*8940*/  UMOV UR7, UR36 ;  /* 0x0000002400077c82 */ /* 0x000fe20008000000 */
[----:B------:R-:W-:Y:S02]  /*8950*/  UIADD3 UR9, UPT, UPT, UR41, 0xc0, URZ ;  /* 0x000000c029097890 */ /* 0x000fe4000fffe0ff */
[----:B------:R-:W-:Y:S01]  /*8960*/  UIADD3 UR8, UPT, UPT, UR49, 0x4a00, URZ ;  /* 0x00004a0031087890 */ /* 0x000fe2000fffe0ff */
[----:B------:R-:W-:Y:S01]  /*8970*/  UMOV UR10, UR42 ;  /* 0x0000002a000a7c82 */ /* 0x000fe20008000000 */
[----:B------:R-:W-:Y:S07]  /*8980*/  UMOV UR11, UR36 ;  /* 0x00000024000b7c82 */ /* 0x000fee0008000000 */
[----:B------:R2:W-:Y:S01]  /*8990*/  UTMASTG.3D [UR4], [UR12] ;  /* 0x000000040c0073b5 */ /* 0x0005e20008010000 */
[----:B------:R2:W-:Y:S01]  /*89a0*/  UTMASTG.3D [UR8], [UR12] ;  /* 0x000000080c0073b5 */ /* 0x0005e20008010000 */
[----:B------:R0:W-:Y:S01]  /*89b0*/  UTMACMDFLUSH ;  /* 0x00000000000079b7 */ /* 0x0001e20000000000 */
[----:B--2---:R-:W-:Y:S04]  /*89c0*/  DEPBAR.LE SB0, 0x1 ;  /* 0x000080400000791a */ /* 0x004fe80000000000 */
.L_x_133:
[----:B------:R-:W-:Y:S05]  /*89d0*/  BSYNC.RECONVERGENT B0 ;  /* 0x0000000000007941 */ /* 0x000fea0003800200 */
.L_x_132:
        /* <DEDUP_REMOVED lines=14> */
.L_x_137:
[----:B------:R-:W-:Y:S05]  /*8ac0*/  BSYNC B0 ;  /* 0x0000000000007941 */ /* 0x000fea0003800000 */
.L_x_136:
        /* <DEDUP_REMOVED lines=18> */
.L_x_135:
[----:B------:R-:W-:Y:S05]  /*8bf0*/  BSYNC B1 ;  /* 0x0000000000017941 */ /* 0x000fea0003800000 */
.L_x_134:
        /* <DEDUP_REMOVED lines=21> */
.L_x_139:
[----:B------:R-:W-:Y:S01]  /*8d50*/  ISETP.NE.AND P0, PT, R104, RZ, PT ;  /* 0x000000ff6800720c */ /* 0x000fe20003f05270 */
[----:B------:R-:W-:Y:S05]  /*8d60*/  WARPSYNC.ALL ;  /* 0x0000000000007948 */ /* 0x000fea0003800000 */
[----:B------:R-:W-:Y:S01]  /*8d70*/  R2UR UR4, R48 ;  /* 0x00000000300472ca */ /* 0x000fe200000e0000 */
[----:B------:R-:W-:Y:S01]  /*8d80*/  IMAD.U32 R77, R58, 0x10000, RZ ;  /* 0x000100003a4d7824 */ /* 0x000fe200078e00ff */
[----:B------:R-:W-:Y:S01]  /*8d90*/  SHF.L.U32 R51, R56, 0x10, RZ ;  /* 0x0000001038337819 */ /* 0x000fe200000006ff */
[----:B----4-:R-:W-:Y:S01]  /*8da0*/  IMAD.U32 R76, R60, 0x10000, RZ ;  /* 0x000100003c4c7824 */ /* 0x010fe200078e00ff */
[----:B------:R-:W-:Y:S01]  /*8db0*/  PRMT R49, R56, 0x8880, RZ ;  /* 0x0000888038317816 */ /* 0x000fe200000000ff */
[----:B------:R-:W-:Y:S01]  /*8dc0*/  IMAD.U32 R66, R62, 0x10000, RZ ;  /* 0x000100003e427824 */ /* 0x000fe200078e00ff */
[----:B------:R-:W-:Y:S01]  /*8dd0*/  SHF.L.U32 R52, R56, 0x8, RZ ;  /* 0x0000000838347819 */ /* 0x000fe200000006ff */
[----:B------:R-:W-:Y:S01]  /*8de0*/  BSSY.RECONVERGENT B0, `(.L_x_140) ;  /* 0x00000a0000007945 */ /* 0x000fe20003800200 */
[----:B------:R-:W-:Y:S02]  /*8df0*/  SHF.R.S32.HI R51, RZ, 0x18, R51 ;  /* 0x00000018ff337819 */ /* 0x000fe40000011433 */
[C---:B------:R-:W-:Y:S02]  /*8e00*/  PRMT R82, R57.reuse, 0x8880, RZ ;  /* 0x0000888039527816 */ /* 0x040fe400000000ff */
[----:B------:R-:W-:Y:S01]  /*8e10*/  SHF.R.S32.HI R52, RZ, 0x18, R52 ;  /* 0x00000018ff347819 */ /* 0x000fe20000011434 */
[----:B------:R-:W2:Y:S01]  /*8e20*/  LDTM.x32 R4, tmem[UR4+0x60] ;  /* 0x00006004000479ee */ /* 0x000ea200082c0000 */
[----:B------:R-:W-:Y:S01]  /*8e30*/  NOP ;  /* 0x0000000000007918 */ /* 0x000fe20000000000 */
[----:B------:R-:W-:Y:S02]  /*8e40*/  IADD3 R106, PT, PT, R106, 0xd0, RZ ;  /* 0x000000d06a6a7810 */ /* 0x000fe40007ffe0ff */
[----:B------:R-:W-:Y:S02]  /*8e50*/  SHF.R.S32.HI R53, RZ, 0x18, R56 ;  /* 0x00000018ff357819 */ /* 0x000fe40000011438 */
[----:B------:R-:W-:Y:S02]  /*8e60*/  LOP3.LUT R106, R106, 0xfefffff8, RZ, 0xc0, !PT ;  /* 0xfefffff86a6a7812 */ /* 0x000fe400078ec0ff */
[----:B------:R-:W-:Y:S02]  /*8e70*/  SHF.L.U32 R81, R57, 0x10, RZ ;  /* 0x0000001039517819 */ /* 0x000fe400000006ff */
[----:B--2---:R2:W-:Y:S01]  /*8e80*/  SYNCS.ARRIVE.TRANS64.RED.A1T0 RZ, [R106+URZ], RZ ;  /* 0x000000ff6aff79a7 */ /* 0x0045e200081004ff */
[----:B------:R-:W-:Y:S02]  /*8e90*/  PRMT R79, R58, 0x8880, RZ ;  /* 0x000088803a4f7816 */ /* 0x000fe400000000ff */
[----:B------:R-:W-:Y:S02]  /*8ea0*/  SHF.R.S32.HI R54, RZ, 0x18, R57 ;  /* 0x00000018ff367819 */ /* 0x000fe40000011439 */
[C---:B-1----:R-:W-:Y:S02]  /*8eb0*/  PRMT R73, R59.reuse, 0x8880, RZ ;  /* 0x000088803b497816 */ /* 0x042fe400000000ff */
[----:B------:R-:W-:Y:S02]  /*8ec0*/  SHF.R.S32.HI R55, RZ, 0x18, R58 ;  /* 0x00000018ff377819 */ /* 0x000fe4000001143a */
[----:B------:R-:W-:Y:S02]  /*8ed0*/  SHF.L.U32 R72, R59, 0x10, RZ ;  /* 0x000000103b487819 */ /* 0x000fe400000006ff */
[----:B------:R-:W-:Y:S02]  /*8ee0*/  PRMT R78, R60, 0x8880, RZ ;  /* 0x000088803c4e7816 */ /* 0x000fe400000000ff */
[----:B------:R-:W-:Y:S01]  /*8ef0*/  SHF.R.S32.HI R56, RZ, 0x18, R59 ;  /* 0x00000018ff387819 */ /* 0x000fe2000001143b */
[C---:B------:R-:W-:Y:S01]  /*8f00*/  IMAD R0, R46.reuse, R4, RZ ;  /* 0x000000042e007224 */ /* 0x040fe200078e02ff */
[C---:B------:R-:W-:Y:S01]  /*8f10*/  PRMT R70, R61.reuse, 0x8880, RZ ;  /* 0x000088803d467816 */ /* 0x040fe200000000ff */
[C---:B------:R-:W-:Y:S01]  /*8f20*/  IMAD R2, R46.reuse, R5, RZ ;  /* 0x000000052e027224 */ /* 0x040fe200078e02ff */
[----:B------:R-:W-:Y:S01]  /*8f30*/  SHF.L.U32 R69, R61, 0x10, RZ ;  /* 0x000000103d457819 */ /* 0x000fe200000006ff */
[----:B------:R-:W-:Y:S01]  /*8f40*/  IMAD R3, R46, R6, RZ ;  /* 0x000000062e037224 */ /* 0x000fe200078e02ff */
[----:B------:R-:W-:Y:S01]  /*8f50*/  PRMT R67, R62, 0x8880, RZ ;  /* 0x000088803e437816 */ /* 0x000fe200000000ff */
[-C--:B------:R-:W-:Y:S01]  /*8f60*/  IMAD R0, R49, R50.reuse, R0 ;  /* 0x0000003231007224 */ /* 0x080fe200078e0200 */
[----:B------:R-:W-:Y:S01]  /*8f70*/  PRMT R64, R63, 0x8880, RZ ;  /* 0x000088803f407816 */ /* 0x000fe200000000ff */
[----:B------:R-:W-:Y:S01]  /*8f80*/  IMAD R7, R46, R7, RZ ;  /* 0x000000072e077224 */ /* 0x000fe200078e02ff */
[----:B------:R-:W-:Y:S01]  /*8f90*/  SHF.L.U32 R80, R57, 0x8, RZ ;  /* 0x0000000839507819 */ /* 0x000fe200000006ff */
[-C--:B------:R-:W-:Y:S01]  /*8fa0*/  IMAD R2, R51, R50.reuse, R2 ;  /* 0x0000003233027224 */ /* 0x080fe200078e0202 */
[----:B------:R-:W-:Y:S01]  /*8fb0*/  SHF.R.S32.HI R51, RZ, 0x18, R81 ;  /* 0x00000018ff337819 */ /* 0x000fe20000011451 */
[----:B------:R-:W-:Y:S01]  /*8fc0*/  IMAD R3, R52, R50, R3 ;  /* 0x0000003234037224 */ /* 0x000fe200078e0203 */
[----:B------:R-:W-:Y:S01]  /*8fd0*/  SHF.R.S32.HI R52, RZ, 0x18, R72 ;  /* 0x00000018ff347819 */ /* 0x000fe20000011448 */
[----:B------:R-:W-:Y:S01]  /*8fe0*/  IMAD.MOV.U32 R49, RZ, RZ, R82 ;  /* 0x000000ffff317224 */ /* 0x000fe200078e0052 */
[----:B------:R-:W-:Y:S01]  /*8ff0*/  SHF.R.S32.HI R57, RZ, 0x18, R60 ;  /* 0x00000018ff397819 */ /* 0x000fe2000001143c */
[----:B------:R-:W-:Y:S01]  /*9000*/  IMAD R8, R46, R8, RZ ;  /* 0x000000082e087224 */ /* 0x000fe200078e02ff */
[----:B------:R-:W-:Y:S01]  /*9010*/  SHF.L.U32 R74, R58, 0x8, RZ ;  /* 0x000000083a4a7819 */ /* 0x000fe200000006ff */
[----:B------:R-:W-:Y:S01]  /*9020*/  IMAD R7, R53, R50, R7 ;  /* 0x0000003235077224 */ /* 0x000fe200078e0207 */
[----:B------:R-:W-:Y:S01]  /*9030*/  SHF.R.S32.HI R53, RZ, 0x18, R80 ;  /* 0x00000018ff357819 */ /* 0x000fe20000011450 */
[C---:B------:R-:W-:Y:S01]  /*9040*/  IMAD R9, R46.reuse, R9, RZ ;  /* 0x000000092e097224 */ /* 0x040fe200078e02ff */
[----:B------:R-:W-:Y:S01]  /*9050*/  SHF.R.S32.HI R58, RZ, 0x18, R61 ;  /* 0x00000018ff3a7819 */ /* 0x000fe2000001143d */
[C---:B------:R-:W-:Y:S01]  /*9060*/  IMAD R10, R46.reuse, R10, RZ ;  /* 0x0000000a2e0a7224 */ /* 0x040fe200078e02ff */
[----:B------:R-:W-:Y:S01]  /*9070*/  I2IP.S8.S32.SAT R109, R7, R3, RZ ;  /* 0x00000003076d7239 */ /* 0x000fe200000014ff */
[----:B------:R-:W-:Y:S01]  /*9080*/  IMAD R8, R49, R50, R8 ;  /* 0x0000003231087224 */ /* 0x000fe200078e0208 */
[----:B------:R-:W-:Y:S01]  /*9090*/  MOV R49, R79 ;  /* 0x0000004f00317202 */ /* 0x000fe20000000f00 */
[----:B------:R-:W-:Y:S01]  /*90a0*/  IMAD R11, R46, R11, RZ ;  /* 0x0000000b2e0b7224 */ /* 0x000fe200078e02ff */
[----:B------:R-:W-:Y:S01]  /*90b0*/  I2IP.S8.S32.SAT R112, R2, R0, R109 ;  /* 0x0000000002707239 */ /* 0x000fe2000000146d */
[-C--:B------:R-:W-:Y:S01]  /*90c0*/  IMAD R9, R51, R50.reuse, R9 ;  /* 0x0000003233097224 */ /* 0x080fe200078e0209 */
[----:B------:R-:W-:Y:S01]  /*90d0*/  SHF.R.S32.HI R51, RZ, 0x18, R77 ;  /* 0x00000018ff337819 */ /* 0x000fe2000001144d */
[----:B------:R-:W-:Y:S01]  /*90e0*/  IMAD R10, R53, R50, R10 ;  /* 0x00000032350a7224 */ /* 0x000fe200078e020a */
[----:B------:R-:W-:Y:S01]  /*90f0*/  SHF.L.U32 R71, R59, 0x8, RZ ;  /* 0x000000083b477819 */ /* 0x000fe200000006ff */
[----:B------:R-:W-:Y:S01]  /*9100*/  IMAD R4, R46, R12, RZ ;  /* 0x0000000c2e047224 */ /* 0x000fe200078e02ff */
[----:B------:R-:W-:Y:S01]  /*9110*/  SHF.R.S32.HI R59, RZ, 0x18, R62 ;  /* 0x00000018ff3b7819 */ /* 0x000fe2000001143e */
[-C--:B------:R-:W-:Y:S01]  /*9120*/  IMAD R11, R54, R50.reuse, R11 ;  /* 0x00000032360b7224 */ /* 0x080fe200078e020b */
[----:B------:R-:W-:Y:S01]  /*9130*/  SHF.R.S32.HI R53, RZ, 0x18, R71 ;  /* 0x00000018ff357819 */ /* 0x000fe20000011447 */
[----:B------:R-:W-:Y:S01]  /*9140*/  IMAD R5, R46, R13, RZ ;  /* 0x0000000d2e057224 */ /* 0x000fe200078e02ff */
[----:B------:R-:W-:Y:S01]  /*9150*/  SHF.L.U32 R75, R60, 0x8, RZ ;  /* 0x000000083c4b7819 */ /* 0x000fe200000006ff */
[----:B------:R-:W-:Y:S01]  /*9160*/  IMAD R4, R49, R50, R4 ;  /* 0x0000003231047224 */ /* 0x000fe200078e0204 */
[----:B------:R-:W-:Y:S01]  /*9170*/  SHF.R.S32.HI R49, RZ, 0x18, R74 ;  /* 0x00000018ff317819 */ /* 0x000fe2000001144a */
[C---:B------:R-:W-:Y:S01]  /*9180*/  IMAD R6, R46.reuse, R14, RZ ;  /* 0x0000000e2e067224 */ /* 0x040fe200078e02ff */
[----:B------:R-:W-:Y:S01]  /*9190*/  I2IP.S8.S32.SAT R113, R11, R10, RZ ;  /* 0x0000000a0b717239 */ /* 0x000fe200000014ff */
[C---:B------:R-:W-:Y:S01]  /*91a0*/  IMAD R15, R46.reuse, R15, RZ ;  /* 0x0000000f2e0f7224 */ /* 0x040fe200078e02ff */
[----:B------:R-:W-:Y:S01]  /*91b0*/  SHF.R.S32.HI R60, RZ, 0x18, R63 ;  /* 0x00000018ff3c7819 */ /* 0x000fe2000001143f */
[----:B------:R-:W-:Y:S01]  /*91c0*/  IMAD R5, R51, R50, R5 ;  /* 0x0000003233057224 */ /* 0x000fe200078e0205 */
[----:B------:R-:W-:Y:S01]  /*91d0*/  MOV R51, R73 ;  /* 0x0000004900337202 */ /* 0x000fe20000000f00 */
[C---:B------:R-:W-:Y:S01]  /*91e0*/  IMAD R12, R46.reuse, R16, RZ ;  /* 0x000000102e0c7224 */ /* 0x040fe200078e02ff */
[----:B------:R-:W-:Y:S01]  /*91f0*/  I2IP.S8.S32.SAT R113, R9, R8, R113 ;  /* 0x0000000809717239 */ /* 0x000fe20000001471 */
[----:B------:R-:W-:Y:S01]  /*9200*/  IMAD R6, R49, R50, R6 ;  /* 0x0000003231067224 */ /* 0x000fe200078e0206 */
[----:B------:R-:W-:Y:S01]  /*9210*/  MOV R49, R78 ;  /* 0x0000004e00317202 */ /* 0x000fe20000000f00 */
[----:B------:R-:W-:Y:S01]  /*9220*/  IMAD R13, R46, R17, RZ ;  /* 0x000000112e0d7224 */ /* 0x000fe200078e02ff */
[----:B------:R-:W-:Y:S01]  /*9230*/  SHF.L.U32 R68, R61, 0x8, RZ ;  /* 0x000000083d447819 */ /* 0x000fe200000006ff */
[----:B------:R-:W-:Y:S01]  /*9240*/  IMAD R15, R55, R50, R15 ;  /* 0x00000032370f7224 */ /* 0x000fe200078e020f */
[----:B------:R-:W-:Y:S01]  /*9250*/  SHF.L.U32 R65, R62, 0x8, RZ ;  /* 0x000000083e417819 */ /* 0x000fe200000006ff */
[C---:B------:R-:W-:Y:S01]  /*9260*/  IMAD R14, R46.reuse, R18, RZ ;  /* 0x000000122e0e7224 */ /* 0x040fe200078e02ff */
[----:B------:R-:W-:Y:S01]  /*9270*/  SHF.L.U32 R62, R63, 0x10, RZ ;  /* 0x000000103f3e7819 */ /* 0x000fe200000006ff */
[----:B------:R-:W-:Y:S01]  /*9280*/  IMAD R12, R51, R50, R12 ;  /* 0x00000032330c7224 */ /* 0x000fe200078e020c */
[----:B------:R-:W-:Y:S01]  /*9290*/  I2IP.S8.S32.SAT R114, R15, R6, RZ ;  /* 0x000000060f727239 */ /* 0x000fe200000014ff */
[----:B------:R-:W-:Y:S01]  /*92a0*/  IMAD R19, R46, R19, RZ ;  /* 0x000000132e137224 */ /* 0x000fe200078e02ff */
[----:B------:R-:W-:Y:S01]  /*92b0*/  SHF.R.S32.HI R51, RZ, 0x18, R76 ;  /* 0x00000018ff337819 */ /* 0x000fe2000001144c */
[----:B------:R-:W-:Y:S01]  /*92c0*/  IMAD R13, R52, R50, R13 ;  /* 0x00000032340d7224 */ /* 0x000fe200078e020d */
[----:B------:R-:W-:Y:S01]  /*92d0*/  I2IP.S8.S32.SAT R114, R5, R4, R114 ;  /* 0x0000000405727239 */ /* 0x000fe20000001472 */
[C---:B------:R-:W-:Y:S01]  /*92e0*/  IMAD R16, R46.reuse, R20, RZ ;  /* 0x000000142e107224 */ /* 0x040fe200078e02ff */
[----:B------:R-:W-:Y:S01]  /*92f0*/  SHF.R.S32.HI R52, RZ, 0x18, R62 ;  /* 0x00000018ff347819 */ /* 0x000fe2000001143e */
[-C--:B------:R-:W-:Y:S01]  /*9300*/  IMAD R14, R53, R50.reuse, R14 ;  /* 0x00000032350e7224 */ /* 0x080fe200078e020e */
[----:B------:R-:W-:Y:S01]  /*9310*/  SHF.R.S32.HI R53, RZ, 0x18, R75 ;  /* 0x00000018ff357819 */ /* 0x000fe2000001144b */
[----:B------:R-:W-:Y:S01]  /*9320*/  IMAD R17, R46, R21, RZ ;  /* 0x000000152e117224 */ /* 0x000fe200078e02ff */
[----:B------:R-:W-:Y:S01]  /*9330*/  SHF.L.U32 R61, R63, 0x8, RZ ;  /* 0x000000083f3d7819 */ /* 0x000fe200000006ff */
[----:B------:R-:W-:Y:S01]  /*9340*/  IMAD R19, R56, R50, R19 ;  /* 0x0000003238137224 */ /* 0x000fe200078e0213 */
[----:B------:R-:W-:Y:S01]  /*9350*/  IADD3 R44, PT, PT, R44, 0x1, RZ ;  /* 0x000000012c2c7810 */ /* 0x000fe20007ffe0ff */
[C---:B------:R-:W-:Y:S02]  /*9360*/  IMAD R18, R46.reuse, R22, RZ ;  /* 0x000000162e127224 */ /* 0x040fe400078e02ff */
[----:B------:R-:W-:Y:S01]  /*9370*/  IMAD R16, R49, R50, R16 ;  /* 0x0000003231107224 */ /* 0x000fe200078e0210 */
[----:B------:R-:W-:Y:S01]  /*9380*/  I2IP.S8.S32.SAT R115, R19, R14, RZ ;  /* 0x0000000e13737239 */ /* 0x000fe200000014ff */
[C---:B------:R-:W-:Y:S02]  /*9390*/  IMAD R23, R46.reuse, R23, RZ ;  /* 0x000000172e177224 */ /* 0x040fe400078e02ff */
[----:B------:R-:W-:Y:S01]  /*93a0*/  IMAD R17, R51, R50, R17 ;  /* 0x0000003233117224 */ /* 0x000fe200078e0211 */
[----:B------:R-:W-:Y:S01]  /*93b0*/  I2IP.S8.S32.SAT R115, R13, R12, R115 ;  /* 0x0000000c0d737239 */ /* 0x000fe20000001473 */
[C---:B------:R-:W-:Y:S01]  /*93c0*/  IMAD R20, R46.reuse, R24, RZ ;  /* 0x000000182e147224 */ /* 0x040fe200078e02ff */
[----:B------:R-:W-:Y:S01]  /*93d0*/  SHF.R.S32.HI R51, RZ, 0x18, R69 ;  /* 0x00000018ff337819 */ /* 0x000fe20000011445 */
[-C--:B------:R-:W-:Y:S01]  /*93e0*/  IMAD R18, R53, R50.reuse, R18 ;  /* 0x0000003235127224 */ /* 0x080fe200078e0212 */
[----:B------:R-:W-:Y:S01]  /*93f0*/  SHF.R.S32.HI R53, RZ, 0x18, R68 ;  /* 0x00000018ff357819 */ /* 0x000fe20000011444 */
[----:B------:R-:W-:Y:S01]  /*9400*/  IMAD.MOV.U32 R49, RZ, RZ, R70 ;  /* 0x000000ffff317224 */ /* 0x000fe200078e0046 */
[----:B------:R2:W-:Y:S01]  /*9410*/  STS.128 [R95+UR49+0x5200], R112 ;  /* 0x005200705f007988 */ /* 0x0005e20008000c31 */
[C---:B------:R-:W-:Y:S02]  /*9420*/  IMAD R21, R46.reuse, R25, RZ ;  /* 0x000000192e157224 */ /* 0x040fe400078e02ff */
[----:B------:R-:W-:Y:S02]  /*9430*/  IMAD R23, R57, R50, R23 ;  /* 0x0000003239177224 */ /* 0x000fe400078e0217 */
[C---:B------:R-:W-:Y:S02]  /*9440*/  IMAD R22, R46.reuse, R26, RZ ;  /* 0x0000001a2e167224 */ /* 0x040fe400078e02ff */
[----:B------:R-:W-:Y:S01]  /*9450*/  IMAD R20, R49, R50, R20 ;  /* 0x0000003231147224 */ /* 0x000fe200078e0214 */
[----:B------:R-:W-:Y:S01]  /*9460*/  I2IP.S8.S32.SAT R116, R23, R18, RZ ;  /* 0x0000001217747239 */ /* 0x000fe200000014ff */
[C---:B------:R-:W-:Y:S01]  /*9470*/  IMAD R27, R46.reuse, R27, RZ ;  /* 0x0000001b2e1b7224 */ /* 0x040fe200078e02ff */
[----:B------:R-:W-:Y:S01]  /*9480*/  MOV R49, R67 ;  /* 0x0000004300317202 */ /* 0x000fe20000000f00 */
[----:B------:R-:W-:Y:S01]  /*9490*/  IMAD R21, R51, R50, R21 ;  /* 0x0000003233157224 */ /* 0x000fe200078e0215 */
[----:B------:R-:W-:Y:S01]  /*94a0*/  I2IP.S8.S32.SAT R116, R17, R16, R116 ;  /* 0x0000001011747239 */ /* 0x000fe20000001474 */
[----:B------:R-:W-:Y:S01]  /*94b0*/  IMAD R24, R46, R28, RZ ;  /* 0x0000001c2e187224 */ /* 0x000fe200078e02ff */
[----:B------:R-:W-:Y:S01]  /*94c0*/  SHF.R.S32.HI R51, RZ, 0x18, R66 ;  /* 0x00000018ff337819 */ /* 0x000fe20000011442 */
[-C--:B------:R-:W-:Y:S01]  /*94d0*/  IMAD R22, R53, R50.reuse, R22 ;  /* 0x0000003235167224 */ /* 0x080fe200078e0216 */
[----:B------:R-:W-:Y:S01]  /*94e0*/  SHF.R.S32.HI R53, RZ, 0x18, R61 ;  /* 0x00000018ff357819 */ /* 0x000fe2000001143d */
[-C--:B------:R-:W-:Y:S02]  /*94f0*/  IMAD R27, R58, R50.reuse, R27 ;  /* 0x000000323a1b7224 */ /* 0x080fe400078e021b */
[C---:B------:R-:W-:Y:S02]  /*9500*/  IMAD R25, R46.reuse, R29, RZ ;  /* 0x0000001d2e197224 */ /* 0x040fe400078e02ff */
[----:B------:R-:W-:Y:S01]  /*9510*/  IMAD R24, R49, R50, R24 ;  /* 0x0000003231187224 */ /* 0x000fe200078e0218 */
[----:B------:R-:W-:Y:S01]  /*9520*/  SHF.R.S32.HI R49, RZ, 0x18, R65 ;  /* 0x00000018ff317819 */ /* 0x000fe20000011441 */
[C---:B------:R-:W-:Y:S01]  /*9530*/  IMAD R26, R46.reuse, R30, RZ ;  /* 0x0000001e2e1a7224 */ /* 0x040fe200078e02ff */
[----:B------:R-:W-:Y:S01]  /*9540*/  I2IP.S8.S32.SAT R117, R27, R22, RZ ;  /* 0x000000161b757239 */ /* 0x000fe200000014ff */
[C---:B------:R-:W-:Y:S02]  /*9550*/  IMAD R31, R46.reuse, R31, RZ ;  /* 0x0000001f2e1f7224 */ /* 0x040fe400078e02ff */
[----:B------:R-:W-:Y:S01]  /*9560*/  IMAD R25, R51, R50, R25 ;  /* 0x0000003233197224 */ /* 0x000fe200078e0219 */
[----:B------:R-:W-:Y:S01]  /*9570*/  MOV R51, R64 ;  /* 0x0000004000337202 */ /* 0x000fe20000000f00 */
[C---:B------:R-:W-:Y:S01]  /*9580*/  IMAD R28, R46.reuse, R32, RZ ;  /* 0x000000202e1c7224 */ /* 0x040fe200078e02ff */
[----:B------:R-:W-:Y:S01]  /*9590*/  I2IP.S8.S32.SAT R117, R21, R20, R117 ;  /* 0x0000001415757239 */ /* 0x000fe20000001475 */
[-C--:B------:R-:W-:Y:S02]  /*95a0*/  IMAD R26, R49, R50.reuse, R26 ;  /* 0x00000032311a7224 */ /* 0x080fe400078e021a */
[C---:B------:R-:W-:Y:S02]  /*95b0*/  IMAD R29, R46.reuse, R33, RZ ;  /* 0x000000212e1d7224 */ /* 0x040fe400078e02ff */
[-C--:B------:R-:W-:Y:S02]  /*95c0*/  IMAD R31, R59, R50.reuse, R31 ;  /* 0x000000323b1f7224 */ /* 0x080fe400078e021f */
[----:B------:R-:W-:Y:S02]  /*95d0*/  IMAD R28, R51, R50, R28 ;  /* 0x00000032331c7224 */ /* 0x000fe400078e021c */
[----:B------:R-:W-:Y:S01]  /*95e0*/  IMAD R30, R46, R34, RZ ;  /* 0x000000222e1e7224 */ /* 0x000fe200078e02ff */
[----:B------:R-:W-:Y:S01]  /*95f0*/  I2IP.S8.S32.SAT R109, R31, R26, RZ ;  /* 0x0000001a1f6d7239 */ /* 0x000fe200000014ff */
[----:B------:R-:W-:Y:S02]  /*9600*/  IMAD R29, R52, R50, R29 ;  /* 0x00000032341d7224 */ /* 0x000fe400078e021d */
[----:B------:R-:W-:Y:S01]  /*9610*/  IMAD R35, R46, R35, RZ ;  /* 0x000000232e237224 */ /* 0x000fe200078e02ff */
[----:B------:R-:W-:Y:S01]  /*9620*/  I2IP.S8.S32.SAT R118, R25, R24, R109 ;  /* 0x0000001819767239 */ /* 0x000fe2000000146d */
[-C--:B------:R-:W-:Y:S02]  /*9630*/  IMAD R30, R53, R50.reuse, R30 ;  /* 0x00000032351e7224 */ /* 0x080fe400078e021e */
        /* <DEDUP_REMOVED lines=9> */
[----:B-1----:R-:W1:Y:S02]  /*96d0*/  FENCE.VIEW.ASYNC.S ;  /* 0x00000000000073c6 */ /* 0x002e640000000000 */
[----:B-1----:R-:W-:Y:S06]  /*96e0*/  BAR.SYNC.DEFER_BLOCKING 0x1, 0x80 ;  /* 0x0042000000007b1d */ /* 0x002fec0000010000 */
        /* <DEDUP_REMOVED lines=14> */
[----:B-1----:R-:W-:Y:S04]  /*97d0*/  DEPBAR.LE SB0, 0x1 ;  /* 0x000080400000791a */ /* 0x002fe80000000000 */
.L_x_141:
[----:B------:R-:W-:Y:S05]  /*97e0*/  BSYNC.RECONVERGENT B0 ;  /* 0x0000000000007941 */ /* 0x000fea0003800200 */
.L_x_140:
[----:B------:R-:W-:Y:S01]  /*97f0*/  BAR.SYNC.DEFER_BLOCKING 0x1, 0x80 ;  /* 0x0042000000007b1d */ /* 0x000fe20000010000 */
[----:B------:R-:W-:Y:S01]  /*9800*/  ISETP.NE.AND P2, PT, R105, RZ, PT ;  /* 0x000000ff6900720c */ /* 0x000fe20003f45270 */
[----:B------:R-:W-:Y:S01]  /*9810*/  IMAD.IADD R20, R43, 0x1, R83 ;  /* 0x000000012b147824 */ /* 0x000fe200078e0253 */
[----:B------:R-:W-:Y:S01]  /*9820*/  ISETP.NE.AND P0, PT, R107, 0x2, PT ;  /* 0x000000026b00780c */ /* 0x000fe20003f05270 */
[----:B------:R-:W-:Y:S01]  /*9830*/  IMAD.IADD R21, R45, 0x1, R90 ;  /* 0x000000012d157824 */ /* 0x000fe200078e025a */
[----:B------:R-:W-:Y:S02]  /*9840*/  ISETP.NE.AND P1, PT, R44, 0x4, PT ;  /* 0x000000042c00780c */ /* 0x000fe40003f25270 */
[----:B------:R-:W-:Y:S02]  /*9850*/  SEL R0, RZ, 0x1, P0 ;  /* 0x00000001ff007807 */ /* 0x000fe40000000000 */
[----:B------:R-:W-:Y:S02]  /*9860*/  SEL R3, RZ, 0x1, P1 ;  /* 0x00000001ff037807 */ /* 0x000fe40000800000 */
[----:B------:R-:W-:Y:S02]  /*9870*/  LOP3.LUT R101, R101, R0, RZ, 0x3c, !PT ;  /* 0x0000000065657212 */ /* 0x000fe400078e3cff */
[----:B------:R-:W-:Y:S02]  /*9880*/  LOP3.LUT R102, R102, R3, RZ, 0x3c, !PT ;  /* 0x0000000366667212 */ /* 0x000fe400078e3cff */
[----:B------:R-:W-:Y:S02]  /*9890*/  @P2 R2UR UR36, R98 ;  /* 0x00000000622422ca */ /* 0x000fe400000e0000 */
[----:B------:R-:W-:Y:S02]  /*98a0*/  SEL R107, R107, RZ, P0 ;  /* 0x000000ff6b6b7207 */ /* 0x000fe40000000000 */
[----:B------:R-:W-:Y:S01]  /*98b0*/  SEL R44, R44, RZ, P1 ;  /* 0x000000ff2c2c7207 */ /* 0x000fe20000800000 */
[----:B------:R-:W-:Y:S10]  /*98c0*/  @P2 BRA `(.L_x_142) ;  /* 0xffffffb800f02947 */ /* 0x000ff4000383ffff */
[----:B------:R-:W-:Y:S05]  /*98d0*/  EXIT ;  /* 0x000000000000794d */ /* 0x000fea0003800000 */
.L_x_24:
[----:B--2---:R2:W4:Y:S02]  /*98e0*/  SYNCS.PHASECHK.TRANS64.TRYWAIT P0, [R3+URZ+0x100], R2 ;  /* 0x00010002030075a7 */ /* 0x00452400080011ff */
[----:B----4-:R-:W-:Y:S05]  /*98f0*/  @!P0 NANOSLEEP.SYNCS 0x989680 ;  /* 0x009896800000895d */ /* 0x010fea0003900000 */
[----:B------:R-:W4:Y:S02]  /*9900*/  @!P0 SYNCS.PHASECHK.TRANS64 P0, [R3+URZ+0x100], R2 ;  /* 0x00010002030085a7 */ /* 0x000f2400080010ff */
[----:B----4-:R-:W-:Y:S05]  /*9910*/  @!P0 BRA `(.L_x_24) ;  /* 0xfffffffc00f08947 */ /* 0x010fea000383ffff */
[----:B------:R-:W-:Y:S05]  /*9920*/  BRA `(.L_x_143) ;  /* 0xffffff7c00b87947 */ /* 0x000fea000383ffff */
.L_x_27:
[----:B-1----:R-:W-:-:S07]  /*9930*/  MOV R2, UR33 ;  /* 0x0000002100027c02 */ /* 0x002fce0008000f00 */
.L_x_144:
[----:B-1----:R1:W2:Y:S02]  /*9940*/  SYNCS.PHASECHK.TRANS64.TRYWAIT P0, [R2+URZ+0x20], R5 ;  /* 0x00002005020075a7 */ /* 0x0022a400080011ff */
[----:B--2---:R-:W-:Y:S05]  /*9950*/  @!P0 NANOSLEEP.SYNCS 0x989680 ;  /* 0x009896800000895d */ /* 0x004fea0003900000 */
[----:B------:R-:W2:Y:S02]  /*9960*/  @!P0 SYNCS.PHASECHK.TRANS64 P0, [R2+URZ+0x20], R5 ;  /* 0x00002005020085a7 */ /* 0x000ea400080010ff */
[----:B--2---:R-:W-:Y:S05]  /*9970*/  @!P0 BRA `(.L_x_144) ;  /* 0xfffffffc00f08947 */ /* 0x004fea000383ffff */
[----:B------:R-:W-:Y:S05]  /*9980*/  BRA `(.L_x_26) ;  /* 0xffffff8000207947 */ /* 0x000fea000383ffff */
.L_x_34:
[----:B-1----:R-:W-:-:S07]  /*9990*/  MOV R2, UR17 ;  /* 0x0000001100027c02 */ /* 0x002fce0008000f00 */
.L_x_145:
[----:B-1----:R1:W2:Y:S02]  /*99a0*/  SYNCS.PHASECHK.TRANS64.TRYWAIT P0, [R2+URZ+0x20], R5 ;  /* 0x00002005020075a7 */ /* 0x0022a400080011ff */
[----:B--2---:R-:W-:Y:S05]  /*99b0*/  @!P0 NANOSLEEP.SYNCS 0x989680 ;  /* 0x009896800000895d */ /* 0x004fea0003900000 */
[----:B------:R-:W2:Y:S02]  /*99c0*/  @!P0 SYNCS.PHASECHK.TRANS64 P0, [R2+URZ+0x20], R5 ;  /* 0x00002005020085a7 */ /* 0x000ea400080010ff */
[----:B--2---:R-:W-:Y:S05]  /*99d0*/  @!P0 BRA `(.L_x_145) ;  /* 0xfffffffc00f08947 */ /* 0x004fea000383ffff */
[----:B------:R-:W-:Y:S05]  /*99e0*/  BRA `(.L_x_33) ;  /* 0xffffff8000dc7947 */ /* 0x000fea000383ffff */
.L_x_39:
[----:B-1----:R1:W2:Y:S02]  /*99f0*/  SYNCS.PHASECHK.TRANS64.TRYWAIT P0, [R2+URZ+0x90], R3 ;  /* 0x00009003020075a7 */ /* 0x0022a400080011ff */
[----:B--2---:R-:W-:Y:S05]  /*9a00*/  @!P0 NANOSLEEP.SYNCS 0x989680 ;  /* 0x009896800000895d */ /* 0x004fea0003900000 */
[----:B------:R-:W2:Y:S02]  /*9a10*/  @!P0 SYNCS.PHASECHK.TRANS64 P0, [R2+URZ+0x90], R3 ;  /* 0x00009003020085a7 */ /* 0x000ea400080010ff */
[----:B--2---:R-:W-:Y:S05]  /*9a20*/  @!P0 BRA `(.L_x_39) ;  /* 0xfffffffc00f08947 */ /* 0x004fea000383ffff */
[----:B------:R-:W-:Y:S05]  /*9a30*/  BRA `(.L_x_146) ;  /* 0xffffff8400807947 */ /* 0x000fea000383ffff */
.L_x_43:
[----:B---3--:R-:W-:-:S07]  /*9a40*/  MOV R0, UR4 ;  /* 0x0000000400007c02 */ /* 0x008fce0008000f00 */
.L_x_147:
[----:B-1----:R1:W2:Y:S02]  /*9a50*/  SYNCS.PHASECHK.TRANS64.TRYWAIT P0, [R0+URZ], R3 ;  /* 0x00000003000075a7 */ /* 0x0022a400080011ff */
[----:B--2---:R-:W-:Y:S05]  /*9a60*/  @!P0 NANOSLEEP.SYNCS 0x989680 ;  /* 0x009896800000895d */ /* 0x004fea0003900000 */
[----:B------:R-:W2:Y:S02]  /*9a70*/  @!P0 SYNCS.PHASECHK.TRANS64 P0, [R0+URZ], R3 ;  /* 0x00000003000085a7 */ /* 0x000ea400080010ff */
[----:B--2---:R-:W-:Y:S05]  /*9a80*/  @!P0 BRA `(.L_x_147) ;  /* 0xfffffffc00f08947 */ /* 0x004fea000383ffff */
[----:B------:R-:W-:Y:S05]  /*9a90*/  BRA `(.L_x_148) ;  /* 0xffffff8800f07947 */ /* 0x000fea000383ffff */
.L_x_44:
[----:B---3--:R-:W-:-:S07]  /*9aa0*/  MOV R0, UR4 ;  /* 0x0000000400007c02 */ /* 0x008fce0008000f00 */
.L_x_149:
[----:B-1----:R1:W2:Y:S02]  /*9ab0*/  SYNCS.PHASECHK.TRANS64.TRYWAIT P0, [R0+URZ], R3 ;  /* 0x00000003000075a7 */ /* 0x0022a400080011ff */
[----:B--2---:R-:W-:Y:S05]  /*9ac0*/  @!P0 NANOSLEEP.SYNCS 0x989680 ;  /* 0x009896800000895d */ /* 0x004fea0003900000 */
[----:B------:R-:W2:Y:S02]  /*9ad0*/  @!P0 SYNCS.PHASECHK.TRANS64 P0, [R0+URZ], R3 ;  /* 0x00000003000085a7 */ /* 0x000ea400080010ff */
[----:B--2---:R-:W-:Y:S05]  /*9ae0*/  @!P0 BRA `(.L_x_149) ;  /* 0xfffffffc00f08947 */ /* 0x004fea000383ffff */
[----:B------:R-:W-:Y:S05]  /*9af0*/  BRA `(.L_x_150) ;  /* 0xffffff8800fc7947 */ /* 0x000fea000383ffff */
.L_x_45:
[----:B---3--:R-:W-:-:S07]  /*9b00*/  MOV R0, UR4 ;  /* 0x0000000400007c02 */ /* 0x008fce0008000f00 */
.L_x_151:
[----:B-1----:R1:W2:Y:S02]  /*9b10*/  SYNCS.PHASECHK.TRANS64.TRYWAIT P0, [R0+URZ], R3 ;  /* 0x00000003000075a7 */ /* 0x0022a400080011ff */
[----:B--2---:R-:W-:Y:S05]  /*9b20*/  @!P0 NANOSLEEP.SYNCS 0x989680 ;  /* 0x009896800000895d */ /* 0x004fea0003900000 */
[----:B------:R-:W2:Y:S02]  /*9b30*/  @!P0 SYNCS.PHASECHK.TRANS64 P0, [R0+URZ], R3 ;  /* 0x00000003000085a7 */ /* 0x000ea400080010ff */
[----:B--2---:R-:W-:Y:S05]  /*9b40*/  @!P0 BRA `(.L_x_151) ;  /* 0xfffffffc00f08947 */ /* 0x004fea000383ffff */
[----:B------:R-:W-:Y:S05]  /*9b50*/  BRA `(.L_x_152) ;  /* 0xffffff8c00087947 */ /* 0x000fea000383ffff */
.L_x_48:
[----:B-1----:R1:W2:Y:S02]  /*9b60*/  SYNCS.PHASECHK.TRANS64.TRYWAIT P0, [R0+URZ+0xf0], R5 ;  /* 0x0000f005000075a7 */ /* 0x0022a400080011ff */
[----:B--2---:R-:W-:Y:S05]  /*9b70*/  @!P0 NANOSLEEP.SYNCS 0x989680 ;  /* 0x009896800000895d */ /* 0x004fea0003900000 */
[----:B------:R-:W2:Y:S02]  /*9b80*/  @!P0 SYNCS.PHASECHK.TRANS64 P0, [R0+URZ+0xf0], R5 ;  /* 0x0000f005000085a7 */ /* 0x000ea400080010ff */
[----:B--2---:R-:W-:Y:S05]  /*9b90*/  @!P0 BRA `(.L_x_48) ;  /* 0xfffffffc00f08947 */ /* 0x004fea000383ffff */
[----:B------:R-:W-:Y:S05]  /*9ba0*/  BRA `(.L_x_153) ;  /* 0xffffff8c00687947 */ /* 0x000fea000383ffff */
.L_x_49:
[----:B------:R-:W-:-:S07]  /*9bb0*/  MOV R0, UR5 ;  /* 0x0000000500007c02 */ /* 0x000fce0008000f00 */
.L_x_154:
[----:B-1----:R1:W2:Y:S02]  /*9bc0*/  SYNCS.PHASECHK.TRANS64.TRYWAIT P0, [R0+URZ+0xa0], R7 ;  /* 0x0000a007000075a7 */ /* 0x0022a400080011ff */
[----:B--2---:R-:W-:Y:S05]  /*9bd0*/  @!P0 NANOSLEEP.SYNCS 0x989680 ;  /* 0x009896800000895d */ /* 0x004fea0003900000 */
[----:B------:R-:W2:Y:S02]  /*9be0*/  @!P0 SYNCS.PHASECHK.TRANS64 P0, [R0+URZ+0xa0], R7 ;  /* 0x0000a007000085a7 */ /* 0x000ea400080010ff */
[----:B--2---:R-:W-:Y:S05]  /*9bf0*/  @!P0 BRA `(.L_x_154) ;  /* 0xfffffffc00f08947 */ /* 0x004fea000383ffff */
[----:B------:R-:W-:Y:S05]  /*9c00*/  BRA `(.L_x_155) ;  /* 0xffffff8c00787947 */ /* 0x000fea000383ffff */
.L_x_50:
[----:B-1----:R1:W2:Y:S02]  /*9c10*/  SYNCS.PHASECHK.TRANS64.TRYWAIT P1, [R0+URZ+0x90], R5 ;  /* 0x00009005000075a7 */ /* 0x0022a400080211ff */
[----:B--2---:R-:W-:Y:S05]  /*9c20*/  @!P1 NANOSLEEP.SYNCS 0x989680 ;  /* 0x009896800000995d */ /* 0x004fea0003900000 */
[----:B------:R-:W2:Y:S02]  /*9c30*/  @!P1 SYNCS.PHASECHK.TRANS64 P1, [R0+URZ+0x90], R5 ;  /* 0x00009005000095a7 */ /* 0x000ea400080210ff */
[----:B--2---:R-:W-:Y:S05]  /*9c40*/  @!P1 BRA `(.L_x_50) ;  /* 0xfffffffc00f09947 */ /* 0x004fea000383ffff */
[----:B------:R-:W-:Y:S05]  /*9c50*/  BRA `(.L_x_156) ;  /* 0xffffff8c00a87947 */ /* 0x000fea000383ffff */
.L_x_53:
[----:B------:R-:W-:-:S07]  /*9c60*/  MOV R0, UR5 ;  /* 0x0000000500007c02 */ /* 0x000fce0008000f00 */
.L_x_157:
[----:B-1----:R1:W2:Y:S02]  /*9c70*/  SYNCS.PHASECHK.TRANS64.TRYWAIT P0, [R0+URZ+0xa0], R3 ;  /* 0x0000a003000075a7 */ /* 0x0022a400080011ff */
[----:B--2---:R-:W-:Y:S05]  /*9c80*/  @!P0 NANOSLEEP.SYNCS 0x989680 ;  /* 0x009896800000895d */ /* 0x004fea0003900000 */
[----:B------:R-:W2:Y:S02]  /*9c90*/  @!P0 SYNCS.PHASECHK.TRANS64 P0, [R0+URZ+0xa0], R3 ;  /* 0x0000a003000085a7 */ /* 0x000ea400080010ff */
[----:B--2---:R-:W-:Y:S05]  /*9ca0*/  @!P0 BRA `(.L_x_157) ;  /* 0xfffffffc00f08947 */ /* 0x004fea000383ffff */
[----:B------:R-:W-:Y:S05]  /*9cb0*/  BRA `(.L_x_52) ;  /* 0xffffff8c00fc7947 */ /* 0x000fea000383ffff */
.L_x_62:
[----:B-1----:R-:W-:-:S04]  /*9cc0*/  MOV R4, UR6 ;  /* 0x0000000600047c02 */ /* 0x002fc80008000f00 */
[----:B------:R1:W2:Y:S03]  /*9cd0*/  SYNCS.PHASECHK.TRANS64.TRYWAIT P0, [R4+URZ+0x8], R5 ;  /* 0x00000805040075a7 */ /* 0x0002a600080011ff */
[----:B--2---:R-:W-:Y:S05]  /*9ce0*/  @!P0 NANOSLEEP.SYNCS 0x989680 ;  /* 0x009896800000895d */ /* 0x004fea0003900000 */
[----:B------:R-:W2:Y:S02]  /*9cf0*/  @!P0 SYNCS.PHASECHK.TRANS64 P0, [R4+URZ+0x8], R5 ;  /* 0x00000805040085a7 */ /* 0x000ea400080010ff */
[----:B--2---:R-:W-:Y:S05]  /*9d00*/  @!P0 BRA `(.L_x_62) ;  /* 0xfffffffc00ec8947 */ /* 0x004fea000383ffff */
[----:B------:R-:W-:Y:S05]  /*9d10*/  BRA `(.L_x_61) ;  /* 0xffffff9000b07947 */ /* 0x000fea000383ffff */
.L_x_64:
[----:B------:R-:W-:Y:S01]  /*9d20*/  BSSY B0, `(.L_x_158) ;  /* 0x0000006000007945 */ /* 0x000fe20003800000 */
[----:B------:R-:W-:-:S07]  /*9d30*/  MOV R15, 0xffffffff ;  /* 0xffffffff000f7802 */ /* 0x000fce0000000f00 */
[----:B-1---5:R-:W-:Y:S05]  /*9d40*/  WARPSYNC.COLLECTIVE R15, `(.L_x_159) ;  /* 0x000000000f0c7348 */ /* 0x022fea0003c00000 */
[----:B------:R-:W-:Y:S02]  /*9d50*/  ELECT P6, UR79, PT ;  /* 0x00000000004f782f */ /* 0x000fe400038c0000 */
[----:B------:R-:W-:Y:S01]  /*9d60*/  MOV R14, UR79 ;  /* 0x0000004f000e7c02 */ /* 0x000fe20008000f00 */
[----:B-1---5:R-:W-:Y:S10]  /*9d70*/  ENDCOLLECTIVE ;  /* 0x000000000000791b */ /* 0x022ff40003800000 */
.L_x_159:
[----:B------:R-:W-:Y:S05]  /*9d80*/  BSYNC B0 ;  /* 0x0000000000007941 */ /* 0x000fea0003800000 */
.L_x_158:
[----:B------:R-:W-:Y:S05]  /*9d90*/  BRA `(.L_x_160) ;  /* 0xffffff9000e07947 */ /* 0x000fea000383ffff */
.L_x_66:
[----:B-1----:R-:W-:-:S04]  /*9da0*/  MOV R2, UR6 ;  /* 0x0000000600027c02 */ /* 0x002fc80008000f00 */
[----:B------:R1:W2:Y:S03]  /*9db0*/  SYNCS.PHASECHK.TRANS64.TRYWAIT P0, [R2+URZ+0x8], R3 ;  /* 0x00000803020075a7 */ /* 0x0002a600080011ff */
[----:B--2---:R-:W-:Y:S05]  /*9dc0*/  @!P0 NANOSLEEP.SYNCS 0x989680 ;  /* 0x009896800000895d */ /* 0x004fea0003900000 */
[----:B------:R-:W2:Y:S02]  /*9dd0*/  @!P0 SYNCS.PHASECHK.TRANS64 P0, [R2+URZ+0x8], R3 ;  /* 0x00000803020085a7 */ /* 0x000ea400080010ff */
[----:B--2---:R-:W-:Y:S05]  /*9de0*/  @!P0 BRA `(.L_x_66) ;  /* 0xfffffffc00ec8947 */ /* 0x004fea000383ffff */
[----:B------:R-:W-:Y:S05]  /*9df0*/  BRA `(.L_x_65) ;  /* 0xffffff9000e47947 */ /* 0x000fea000383ffff */
.L_x_67:
[----:B-1----:R1:W2:Y:S02]  /*9e00*/  SYNCS.PHASECHK.TRANS64.TRYWAIT P0, [R0+URZ+0x90], R5 ;  /* 0x00009005000075a7 */ /* 0x0022a400080011ff */
[----:B--2---:R-:W-:Y:S05]  /*9e10*/  @!P0 NANOSLEEP.SYNCS 0x989680 ;  /* 0x009896800000895d */ /* 0x004fea0003900000 */
[----:B------:R-:W2:Y:S02]  /*9e20*/  @!P0 SYNCS.PHASECHK.TRANS64 P0, [R0+URZ+0x90], R5 ;  /* 0x00009005000085a7 */ /* 0x000ea400080010ff */
[----:B--2---:R-:W-:Y:S05]  /*9e30*/  @!P0 BRA `(.L_x_67) ;  /* 0xfffffffc00f08947 */ /* 0x004fea000383ffff */
[----:B------:R-:W-:Y:S05]  /*9e40*/  BRA `(.L_x_161) ;  /* 0xffffff9400b87947 */ /* 0x000fea000383ffff */
.L_x_69:
[----:B------:R-:W-:-:S07]  /*9e50*/  MOV R0, UR11 ;  /* 0x0000000b00007c02 */ /* 0x000fce0008000f00 */
.L_x_162:
[----:B-1----:R1:W2:Y:S02]  /*9e60*/  SYNCS.PHASECHK.TRANS64.TRYWAIT P0, [R0+URZ+0xd0], R5 ;  /* 0x0000d005000075a7 */ /* 0x0022a400080011ff */
[----:B--2---:R-:W-:Y:S05]  /*9e70*/  @!P0 NANOSLEEP.SYNCS 0x989680 ;  /* 0x009896800000895d */ /* 0x004fea0003900000 */
[----:B------:R-:W2:Y:S02]  /*9e80*/  @!P0 SYNCS.PHASECHK.TRANS64 P0, [R0+URZ+0xd0], R5 ;  /* 0x0000d005000085a7 */ /* 0x000ea400080010ff */
[----:B--2---:R-:W-:Y:S05]  /*9e90*/  @!P0 BRA `(.L_x_162) ;  /* 0xfffffffc00f08947 */ /* 0x004fea000383ffff */
[----:B------:R-:W-:Y:S05]  /*9ea0*/  BRA `(.L_x_163) ;  /* 0xffffff9800007947 */ /* 0x000fea000383ffff */
.L_x_72:
[----:B------:R-:W-:Y:S07]  /*9eb0*/  MOV R0, UR9 ;  /* 0x0000000900007c02 */ /* 0x000fee0008000f00 */
.L_x_164:
[----:B-1----:R1:W2:Y:S02]  /*9ec0*/  SYNCS.PHASECHK.TRANS64.TRYWAIT P0, [R0+URZ], R5 ;  /* 0x00000005000075a7 */ /* 0x0022a400080011ff */
[----:B--2---:R-:W-:Y:S05]  /*9ed0*/  @!P0 NANOSLEEP.SYNCS 0x989680 ;  /* 0x009896800000895d */ /* 0x004fea0003900000 */
[----:B------:R-:W2:Y:S02]  /*9ee0*/  @!P0 SYNCS.PHASECHK.TRANS64 P0, [R0+URZ], R5 ;  /* 0x00000005000085a7 */ /* 0x000ea400080010ff */
[----:B--2---:R-:W-:Y:S05]  /*9ef0*/  @!P0 BRA `(.L_x_164) ;  /* 0xfffffffc00f08947 */ /* 0x004fea000383ffff */
[----:B------:R-:W-:Y:S05]  /*9f00*/  BRA `(.L_x_71) ;  /* 0xffffff9800187947 */ /* 0x000fea000383ffff */
.L_x_76:
[----:B-1----:R-:W-:-:S07]  /*9f10*/  MOV R0, UR7 ;  /* 0x0000000700007c02 */ /* 0x002fce0008000f00 */
.L_x_165:
[----:B-1----:R1:W2:Y:S02]  /*9f20*/  SYNCS.PHASECHK.TRANS64.TRYWAIT P0, [R0+URZ], R3 ;  /* 0x00000003000075a7 */ /* 0x0022a400080011ff */
[----:B--2---:R-:W-:Y:S05]  /*9f30*/  @!P0 NANOSLEEP.SYNCS 0x989680 ;  /* 0x009896800000895d */ /* 0x004fea0003900000 */
[----:B------:R-:W2:Y:S02]  /*9f40*/  @!P0 SYNCS.PHASECHK.TRANS64 P0, [R0+URZ], R3 ;  /* 0x00000003000085a7 */ /* 0x000ea400080010ff */
[----:B--2---:R-:W-:Y:S05]  /*9f50*/  @!P0 BRA `(.L_x_165) ;  /* 0xfffffffc00f08947 */ /* 0x004fea000383ffff */
[----:B------:R-:W-:Y:S05]  /*9f60*/  BRA `(.L_x_166) ;  /* 0xffffff9800d07947 */ /* 0x000fea000383ffff */
.L_x_77:
[----:B------:R-:W-:-:S07]  /*9f70*/  MOV R0, UR7 ;  /* 0x0000000700007c02 */ /* 0x000fce0008000f00 */
.L_x_167:
[----:B-1----:R1:W2:Y:S02]  /*9f80*/  SYNCS.PHASECHK.TRANS64.TRYWAIT P0, [R0+URZ], R3 ;  /* 0x00000003000075a7 */ /* 0x0022a400080011ff */
[----:B--2---:R-:W-:Y:S05]  /*9f90*/  @!P0 NANOSLEEP.SYNCS 0x989680 ;  /* 0x009896800000895d */ /* 0x004fea0003900000 */
[----:B------:R-:W2:Y:S02]  /*9fa0*/  @!P0 SYNCS.PHASECHK.TRANS64 P0, [R0+URZ], R3 ;  /* 0x00000003000085a7 */ /* 0x000ea400080010ff */
[----:B--2---:R-:W-:Y:S05]  /*9fb0*/  @!P0 BRA `(.L_x_167) ;  /* 0xfffffffc00f08947 */ /* 0x004fea000383ffff */
[----:B------:R-:W-:Y:S05]  /*9fc0*/  BRA `(.L_x_168) ;  /* 0xffffff9800dc7947 */ /* 0x000fea000383ffff */
.L_x_78:
[----:B------:R-:W-:-:S07]  /*9fd0*/  MOV R0, UR7 ;  /* 0x0000000700007c02 */ /* 0x000fce0008000f00 */
.L_x_169:
[----:B-1----:R1:W2:Y:S02]  /*9fe0*/  SYNCS.PHASECHK.TRANS64.TRYWAIT P0, [R0+URZ], R3 ;  /* 0x00000003000075a7 */ /* 0x0022a400080011ff */
[----:B--2---:R-:W-:Y:S05]  /*9ff0*/  @!P0 NANOSLEEP.SYNCS 0x989680 ;  /* 0x009896800000895d */ /* 0x004fea0003900000 */
[----:B------:R-:W2:Y:S02]  /*a000*/  @!P0 SYNCS.PHASECHK.TRANS64 P0, [R0+URZ], R3 ;  /* 0x00000003000085a7 */ /* 0x000ea400080010ff */
[----:B--2---:R-:W-:Y:S05]  /*a010*/  @!P0 BRA `(.L_x_169) ;  /* 0xfffffffc00f08947 */ /* 0x004fea000383ffff */
[----:B------:R-:W-:Y:S05]  /*a020*/  BRA `(.L_x_170) ;  /* 0xffffff9800e87947 */ /* 0x000fea000383ffff */
.L_x_81:
[----:B------:R-:W-:-:S07]  /*a030*/  MOV R0, UR8 ;  /* 0x0000000800007c02 */ /* 0x000fce0008000f00 */
.L_x_171:
[----:B-1----:R1:W2:Y:S02]  /*a040*/  SYNCS.PHASECHK.TRANS64.TRYWAIT P1, [R0+URZ+0x110], R3 ;  /* 0x00011003000075a7 */ /* 0x0022a400080211ff */
[----:B--2---:R-:W-:Y:S05]  /*a050*/  @!P1 NANOSLEEP.SYNCS 0x989680 ;  /* 0x009896800000995d */ /* 0x004fea0003900000 */
[----:B------:R-:W2:Y:S02]  /*a060*/  @!P1 SYNCS.PHASECHK.TRANS64 P1, [R0+URZ+0x110], R3 ;  /* 0x00011003000095a7 */ /* 0x000ea400080210ff */
[----:B--2---:R-:W-:Y:S05]  /*a070*/  @!P1 BRA `(.L_x_171) ;  /* 0xfffffffc00f09947 */ /* 0x004fea000383ffff */
[----:B------:R-:W-:Y:S05]  /*a080*/  BRA `(.L_x_172) ;  /* 0xffffff9c00347947 */ /* 0x000fea000383ffff */
.L_x_86:
[----:B--2---:R2:W4:Y:S02]  /*a090*/  SYNCS.PHASECHK.TRANS64.TRYWAIT P0, [R0+URZ+0x90], R3 ;  /* 0x00009003000075a7 */ /* 0x00452400080011ff */
[----:B----4-:R-:W-:Y:S05]  /*a0a0*/  @!P0 NANOSLEEP.SYNCS 0x989680 ;  /* 0x009896800000895d */ /* 0x010fea0003900000 */
[----:B------:R-:W4:Y:S02]  /*a0b0*/  @!P0 SYNCS.PHASECHK.TRANS64 P0, [R0+URZ+0x90], R3 ;  /* 0x00009003000085a7 */ /* 0x000f2400080010ff */
[----:B----4-:R-:W-:Y:S05]  /*a0c0*/  @!P0 BRA `(.L_x_86) ;  /* 0xfffffffc00f08947 */ /* 0x010fea000383ffff */
[----:B------:R-:W-:Y:S05]  /*a0d0*/  BRA `(.L_x_173) ;  /* 0xffffffa000487947 */ /* 0x000fea000383ffff */
.L_x_89:
[----:B------:R-:W-:Y:S07]  /*a0e0*/  MOV R0, UR7 ;  /* 0x0000000700007c02 */ /* 0x000fee0008000f00 */
.L_x_174:
[----:B--2---:R2:W4:Y:S02]  /*a0f0*/  SYNCS.PHASECHK.TRANS64.TRYWAIT P0, [R0+URZ+0x88], R3 ;  /* 0x00008803000075a7 */ /* 0x00452400080011ff */
[----:B----4-:R-:W-:Y:S05]  /*a100*/  @!P0 NANOSLEEP.SYNCS 0x989680 ;  /* 0x009896800000895d */ /* 0x010fea0003900000 */
[----:B------:R-:W4:Y:S02]  /*a110*/  @!P0 SYNCS.PHASECHK.TRANS64 P0, [R0+URZ+0x88], R3 ;  /* 0x00008803000085a7 */ /* 0x000f2400080010ff */
[----:B----4-:R-:W-:Y:S05]  /*a120*/  @!P0 BRA `(.L_x_174) ;  /* 0xfffffffc00f08947 */ /* 0x010fea000383ffff */
[----:B------:R-:W-:Y:S05]  /*a130*/  BRA `(.L_x_88) ;  /* 0xffffffa400287947 */ /* 0x000fea000383ffff */
.L_x_92:
[----:B------:R-:W-:Y:S07]  /*a140*/  MOV R3, UR7 ;  /* 0x0000000700037c02 */ /* 0x000fee0008000f00 */
.L_x_175:
[----:B-1----:R1:W2:Y:S02]  /*a150*/  SYNCS.PHASECHK.TRANS64.TRYWAIT P0, [R3+URZ+0x60], R12 ;  /* 0x0000600c030075a7 */ /* 0x0022a400080011ff */
[----:B--2---:R-:W-:Y:S05]  /*a160*/  @!P0 NANOSLEEP.SYNCS 0x989680 ;  /* 0x009896800000895d */ /* 0x004fea0003900000 */
[----:B------:R-:W2:Y:S02]  /*a170*/  @!P0 SYNCS.PHASECHK.TRANS64 P0, [R3+URZ+0x60], R12 ;  /* 0x0000600c030085a7 */ /* 0x000ea400080010ff */
[----:B--2---:R-:W-:Y:S05]  /*a180*/  @!P0 BRA `(.L_x_175) ;  /* 0xfffffffc00f08947 */ /* 0x004fea000383ffff */
[----:B------:R-:W-:Y:S05]  /*a190*/  BRA `(.L_x_176) ;  /* 0xffffffa400a07947 */ /* 0x000fea000383ffff */
.L_x_93:
[----:B-1----:R-:W-:Y:S07]  /*a1a0*/  MOV R3, UR7 ;  /* 0x0000000700037c02 */ /* 0x002fee0008000f00 */
.L_x_177:
[----:B-1----:R1:W2:Y:S02]  /*a1b0*/  SYNCS.PHASECHK.TRANS64.TRYWAIT P0, [R3+URZ+0x68], R12 ;  /* 0x0000680c030075a7 */ /* 0x0022a400080011ff */
[----:B--2---:R-:W-:Y:S05]  /*a1c0*/  @!P0 NANOSLEEP.SYNCS 0x989680 ;  /* 0x009896800000895d */ /* 0x004fea0003900000 */
[----:B------:R-:W2:Y:S02]  /*a1d0*/  @!P0 SYNCS.PHASECHK.TRANS64 P0, [R3+URZ+0x68], R12 ;  /* 0x0000680c030085a7 */ /* 0x000ea400080010ff */
[----:B--2---:R-:W-:Y:S05]  /*a1e0*/  @!P0 BRA `(.L_x_177) ;  /* 0xfffffffc00f08947 */ /* 0x004fea000383ffff */
[----:B------:R-:W-:Y:S05]  /*a1f0*/  BRA `(.L_x_178) ;  /* 0xffffffa400fc7947 */ /* 0x000fea000383ffff */
.L_x_94:
[----:B-1----:R-:W-:Y:S07]  /*a200*/  MOV R3, UR7 ;  /* 0x0000000700037c02 */ /* 0x002fee0008000f00 */
.L_x_179:
[----:B-1----:R1:W2:Y:S02]  /*a210*/  SYNCS.PHASECHK.TRANS64.TRYWAIT P0, [R3+URZ+0x70], R12 ;  /* 0x0000700c030075a7 */ /* 0x0022a400080011ff */
[----:B--2---:R-:W-:Y:S05]  /*a220*/  @!P0 NANOSLEEP.SYNCS 0x989680 ;  /* 0x009896800000895d */ /* 0x004fea0003900000 */
[----:B------:R-:W2:Y:S02]  /*a230*/  @!P0 SYNCS.PHASECHK.TRANS64 P0, [R3+URZ+0x70], R12 ;  /* 0x0000700c030085a7 */ /* 0x000ea400080010ff */
[----:B--2---:R-:W-:Y:S05]  /*a240*/  @!P0 BRA `(.L_x_179) ;  /* 0xfffffffc00f08947 */ /* 0x004fea000383ffff */
[----:B------:R-:W-:Y:S05]  /*a250*/  BRA `(.L_x_180) ;  /* 0xffffffa800587947 */ /* 0x000fea000383ffff */
.L_x_95:
[----:B------:R-:W-:Y:S07]  /*a260*/  MOV R3, UR7 ;  /* 0x0000000700037c02 */ /* 0x000fee0008000f00 */
.L_x_181:
[----:B-1----:R1:W2:Y:S02]  /*a270*/  SYNCS.PHASECHK.TRANS64.TRYWAIT P0, [R3+URZ+0x78], R12 ;  /* 0x0000780c030075a7 */ /* 0x0022a400080011ff */
[----:B--2---:R-:W-:Y:S05]  /*a280*/  @!P0 NANOSLEEP.SYNCS 0x989680 ;  /* 0x009896800000895d */ /* 0x004fea0003900000 */
[----:B------:R-:W2:Y:S02]  /*a290*/  @!P0 SYNCS.PHASECHK.TRANS64 P0, [R3+URZ+0x78], R12 ;  /* 0x0000780c030085a7 */ /* 0x000ea400080010ff */
[----:B--2---:R-:W-:Y:S05]  /*a2a0*/  @!P0 BRA `(.L_x_181) ;  /* 0xfffffffc00f08947 */ /* 0x004fea000383ffff */
[----:B------:R-:W-:Y:S05]  /*a2b0*/  BRA `(.L_x_182) ;  /* 0xffffffa800f87947 */ /* 0x000fea000383ffff */
.L_x_97:
[----:B------:R-:W-:-:S07]  /*a2c0*/  MOV R0, UR7 ;  /* 0x0000000700007c02 */ /* 0x000fce0008000f00 */
.L_x_183:
[----:B-1----:R1:W4:Y:S02]  /*a2d0*/  SYNCS.PHASECHK.TRANS64.TRYWAIT P0, [R0+URZ+0x60], R3 ;  /* 0x00006003000075a7 */ /* 0x00232400080011ff */
[----:B----4-:R-:W-:Y:S05]  /*a2e0*/  @!P0 NANOSLEEP.SYNCS 0x989680 ;  /* 0x009896800000895d */ /* 0x010fea0003900000 */
[----:B------:R-:W4:Y:S02]  /*a2f0*/  @!P0 SYNCS.PHASECHK.TRANS64 P0, [R0+URZ+0x60], R3 ;  /* 0x00006003000085a7 */ /* 0x000f2400080010ff */
[----:B----4-:R-:W-:Y:S05]  /*a300*/  @!P0 BRA `(.L_x_183) ;  /* 0xfffffffc00f08947 */ /* 0x010fea000383ffff */
[----:B------:R-:W-:Y:S05]  /*a310*/  BRA `(.L_x_184) ;  /* 0xffffffac00807947 */ /* 0x000fea000383ffff */
.L_x_98:
[----:B-1----:R-:W-:-:S07]  /*a320*/  MOV R0, UR7 ;  /* 0x0000000700007c02 */ /* 0x002fce0008000f00 */
.L_x_185:
[----:B-1----:R1:W4:Y:S02]  /*a330*/  SYNCS.PHASECHK.TRANS64.TRYWAIT P0, [R0+URZ+0x68], R3 ;  /* 0x00006803000075a7 */ /* 0x00232400080011ff */
[----:B----4-:R-:W-:Y:S05]  /*a340*/  @!P0 NANOSLEEP.SYNCS 0x989680 ;  /* 0x009896800000895d */ /* 0x010fea0003900000 */
[----:B------:R-:W4:Y:S02]  /*a350*/  @!P0 SYNCS.PHASECHK.TRANS64 P0, [R0+URZ+0x68], R3 ;  /* 0x00006803000085a7 */ /* 0x000f2400080010ff */
[----:B----4-:R-:W-:Y:S05]  /*a360*/  @!P0 BRA `(.L_x_185) ;  /* 0xfffffffc00f08947 */ /* 0x010fea000383ffff */
[----:B------:R-:W-:Y:S05]  /*a370*/  BRA `(.L_x_186) ;  /* 0xffffffac00707947 */ /* 0x000fea000383ffff */
.L_x_99:
[----:B-1----:R-:W-:-:S07]  /*a380*/  MOV R0, UR7 ;  /* 0x0000000700007c02 */ /* 0x002fce0008000f00 */
.L_x_187:
[----:B-1----:R1:W4:Y:S02]  /*a390*/  SYNCS.PHASECHK.TRANS64.TRYWAIT P0, [R0+URZ+0x70], R3 ;  /* 0x00007003000075a7 */ /* 0x00232400080011ff */
[----:B----4-:R-:W-:Y:S05]  /*a3a0*/  @!P0 NANOSLEEP.SYNCS 0x989680 ;  /* 0x009896800000895d */ /* 0x010fea0003900000 */
[----:B------:R-:W4:Y:S02]  /*a3b0*/  @!P0 SYNCS.PHASECHK.TRANS64 P0, [R0+URZ+0x70], R3 ;  /* 0x00007003000085a7 */ /* 0x000f2400080010ff */
[----:B----4-:R-:W-:Y:S05]  /*a3c0*/  @!P0 BRA `(.L_x_187) ;  /* 0xfffffffc00f08947 */ /* 0x010fea000383ffff */
[----:B------:R-:W-:Y:S05]  /*a3d0*/  BRA `(.L_x_188) ;  /* 0xffffffac00607947 */ /* 0x000fea000383ffff */
.L_x_101:
[----:B--2---:R2:W3:Y:S02]  /*a3e0*/  SYNCS.PHASECHK.TRANS64.TRYWAIT P0, [R0+URZ+0x90], R3 ;  /* 0x00009003000075a7 */ /* 0x0044e400080011ff */
[----:B---3--:R-:W-:Y:S05]  /*a3f0*/  @!P0 NANOSLEEP.SYNCS 0x989680 ;  /* 0x009896800000895d */ /* 0x008fea0003900000 */
[----:B------:R-:W3:Y:S02]  /*a400*/  @!P0 SYNCS.PHASECHK.TRANS64 P0, [R0+URZ+0x90], R3 ;  /* 0x00009003000085a7 */ /* 0x000ee400080010ff */
[----:B---3--:R-:W-:Y:S05]  /*a410*/  @!P0 BRA `(.L_x_101) ;  /* 0xfffffffc00f08947 */ /* 0x008fea000383ffff */
[----:B------:R-:W-:Y:S05]  /*a420*/  BRA `(.L_x_189) ;  /* 0xffffffb0002c7947 */ /* 0x000fea000383ffff */
.L_x_112:
[----:B-1----:R1:W3:Y:S02]  /*a430*/  SYNCS.PHASECHK.TRANS64.TRYWAIT P1, [R3+URZ+0x40], R0 ;  /* 0x00004000030075a7 */ /* 0x0022e400080211ff */
[----:B---3--:R-:W-:Y:S05]  /*a440*/  @!P1 NANOSLEEP.SYNCS 0x989680 ;  /* 0x009896800000995d */ /* 0x008fea0003900000 */
[----:B------:R-:W3:Y:S02]  /*a450*/  @!P1 SYNCS.PHASECHK.TRANS64 P1, [R3+URZ+0x40], R0 ;  /* 0x00004000030095a7 */ /* 0x000ee400080210ff */
[----:B---3--:R-:W-:Y:S05]  /*a460*/  @!P1 BRA `(.L_x_112) ;  /* 0xfffffffc00f09947 */ /* 0x008fea000383ffff */
[----:B------:R-:W-:Y:S05]  /*a470*/  BRA `(.L_x_111) ;  /* 0xffffffbc003c7947 */ /* 0x000fea000383ffff */
.L_x_114:
[----:B---3--:R3:W4:Y:S02]  /*a480*/  SYNCS.PHASECHK.TRANS64.TRYWAIT P0, [R106+URZ+0xb0], R5 ;  /* 0x0000b0056a0075a7 */ /* 0x00872400080011ff */
[----:B----4-:R-:W-:Y:S05]  /*a490*/  @!P0 NANOSLEEP.SYNCS 0x989680 ;  /* 0x009896800000895d */ /* 0x010fea0003900000 */
[----:B------:R-:W4:Y:S02]  /*a4a0*/  @!P0 SYNCS.PHASECHK.TRANS64 P0, [R106+URZ+0xb0], R5 ;  /* 0x0000b0056a0085a7 */ /* 0x000f2400080010ff */
[----:B----4-:R-:W-:Y:S05]  /*a4b0*/  @!P0 BRA `(.L_x_114) ;  /* 0xfffffffc00f08947 */ /* 0x010fea000383ffff */
[----:B------:R-:W-:Y:S05]  /*a4c0*/  BRA `(.L_x_113) ;  /* 0xffffffbc00907947 */ /* 0x000fea000383ffff */
.L_x_122:
[----:B--2---:R2:W3:Y:S02]  /*a4d0*/  SYNCS.PHASECHK.TRANS64.TRYWAIT P0, [R55+URZ+0x40], R0 ;  /* 0x00004000370075a7 */ /* 0x0044e400080011ff */
[----:B---3--:R-:W-:Y:S05]  /*a4e0*/  @!P0 NANOSLEEP.SYNCS 0x989680 ;  /* 0x009896800000895d */ /* 0x008fea0003900000 */
[----:B------:R-:W3:Y:S02]  /*a4f0*/  @!P0 SYNCS.PHASECHK.TRANS64 P0, [R55+URZ+0x40], R0 ;  /* 0x00004000370085a7 */ /* 0x000ee400080010ff */
[----:B---3--:R-:W-:Y:S05]  /*a500*/  @!P0 BRA `(.L_x_122) ;  /* 0xfffffffc00f08947 */ /* 0x008fea000383ffff */
[----:B------:R-:W-:Y:S05]  /*a510*/  BRA `(.L_x_121) ;  /* 0xffffffc800a07947 */ /* 0x000fea000383ffff */
.L_x_130:
[----:B--2---:R2:W3:Y:S02]  /*a520*/  SYNCS.PHASECHK.TRANS64.TRYWAIT P0, [R73+URZ+0x40], R2 ;  /* 0x00004002490075a7 */ /* 0x0044e400080011ff */
[----:B---3--:R-:W-:Y:S05]  /*a530*/  @!P0 NANOSLEEP.SYNCS 0x989680 ;  /* 0x009896800000895d */ /* 0x008fea0003900000 */
[----:B------:R-:W3:Y:S02]  /*a540*/  @!P0 SYNCS.PHASECHK.TRANS64 P0, [R73+URZ+0x40], R2 ;  /* 0x00004002490085a7 */ /* 0x000ee400080010ff */
[----:B---3--:R-:W-:Y:S05]  /*a550*/  @!P0 BRA `(.L_x_130) ;  /* 0xfffffffc00f08947 */ /* 0x008fea000383ffff */
[----:B------:R-:W-:Y:S05]  /*a560*/  BRA `(.L_x_129) ;  /* 0xffffffd400ec7947 */ /* 0x000fea000383ffff */
.L_x_138:
[----:B--2---:R2:W3:Y:S02]  /*a570*/  SYNCS.PHASECHK.TRANS64.TRYWAIT P0, [R76+URZ+0x40], R3 ;  /* 0x000040034c0075a7 */ /* 0x0044e400080011ff */
[----:B---3--:R-:W-:Y:S05]  /*a580*/  @!P0 NANOSLEEP.SYNCS 0x989680 ;  /* 0x009896800000895d */ /* 0x008fea0003900000 */
[----:B------:R-:W3:Y:S02]  /*a590*/  @!P0 SYNCS.PHASECHK.TRANS64 P0, [R76+URZ+0x40], R3 ;  /* 0x000040034c0085a7 */ /* 0x000ee400080010ff */
[----:B---3--:R-:W-:Y:S05]  /*a5a0*/  @!P0 BRA `(.L_x_138) ;  /* 0xfffffffc00f08947 */ /* 0x008fea000383ffff */
[----:B------:R-:W-:Y:S05]  /*a5b0*/  BRA `(.L_x_137) ;  /* 0xffffffe400407947 */ /* 0x000fea000383ffff */
        .weak           $__internal_0_$__cuda_sm10x_tcgen05_guardrail_trap_col_being_dealloced_not_returned_by_alloc
        .type           $__internal_0_$__cuda_sm10x_tcgen05_guardrail_trap_col_being_dealloced_not_returned_by_alloc,@function
        .size           $__internal_0_$__cuda_sm10x_tcgen05_guardrail_trap_col_being_dealloced_not_returned_by_alloc,($__internal_1_$__cuda_sm10x_tcgen05_guardrail_trap_phase_invalid_during_alloc - $__internal_0_$__cuda_sm10x_tcgen05_guardrail_trap_col_being_dealloced_not_returned_by_alloc)
$__internal_0_$__cuda_sm10x_tcgen05_guardrail_trap_col_being_dealloced_not_returned_by_alloc:
[----:B------:R-:W-:Y:S05]  /*a5c0*/  BPT.TRAP 0x1 ;  /* 0x000000040000795c */ /* 0x000fea0000300000 */
[----:B------:R-:W-:-:S04]  /*a5d0*/  HFMA2 R3, -RZ, RZ, 0, 0 ;  /* 0x00000000ff037431 */ /* 0x000fc800000001ff */
[----:B------:R-:W-:Y:S05]  /*a5e0*/  RET.REL.NODEC R2 `(_ZN7cutlass13device_kernelINS_4gemm6kernel13GemmUniversalIN4cute5tupleIJiiiiEEENS1_10collective13CollectiveMmaINS1_35MainloopSm100TmaUmmaWarpSpecializedILi4ELi2ELi4ENS5_IJNS4_1CILi2EEENSA_ILi1EEESC_EEEEENS5_IJNSA_ILi128EEENSA_ILi256EEENSA_ILi32EEEEEEaNS5_IJlSC_lEEEaSJ_NS4_8TiledMMAINS4_8MMA_AtomIJNS4_21SM100_MMA_S8_2x1SM_SSIaaiLi128ELi256ELNS4_4UMMA5MajorE0ELSO_0ELNSN_8SaturateE0EEEEEENS4_6LayoutINS5_IJSC_SC_SC_EEENS5_IJNSA_ILi0EEESU_SU_EEEEENS5_IJNS4_10UnderscoreESX_SX_EEEEENS4_18SM100_TMA_2SM_LOADENS4_14ComposedLayoutINS4_7SwizzleILi1ELi4ELi3EEENS4_18smem_ptr_flag_bitsILi8EEENSS_INS5_IJNSA_ILi8EEESH_EEENS5_IJSH_SC_EEEEEEEvNS4_8identityES10_S1A_vS1B_EENS_8epilogue10collective18CollectiveEpilogueINS1D_23Sm100TmaWarpSpecializedILi4ELi2ELi32ELb0ELb0EEEJNS5_IJNSA_ILi64EEESG_SH_EEENS5_IJNSS_IS1I_SC_EENSS_INS5_IJSH_SB_EEENS5_IJSC_SF_EEEEEEEEaSJ_aSJ_NS1D_6fusion15FusionCallbacksIS1H_NS1P_17LinearCombinationIaiaiLNS_15FloatRoundStyleE2EEES1J_S1O_JEEENS4_5SM1004TMEM4LOAD26SM100_TMEM_LOAD_32dp32b32xENS4_13SM90_TMA_LOADES1A_NS4_39AutoVectorizingCopyWithAssumedAlignmentILi128EEENS4_14SM90_TMA_STOREES1A_S21_S21_EEEvvEEEEvNT_6ParamsE) ;  /* 0xffffff5802847950 */ /* 0x000fea0003c3ffff */
        .weak           $__internal_1_$__cuda_sm10x_tcgen05_guardrail_trap_phase_invalid_during_alloc
        .type           $__internal_1_$__cuda_sm10x_tcgen05_guardrail_trap_phase_invalid_during_alloc,@function
        .size           $__internal_1_$__cuda_sm10x_tcgen05_guardrail_trap_phase_invalid_during_alloc,($__internal_2_$__cuda_sm10x_tcgen05_guardrail_trap_unallocated_columns_being_dealloced - $__internal_1_$__cuda_sm10x_tcgen05_guardrail_trap_phase_invalid_during_alloc)
$__internal_1_$__cuda_sm10x_tcgen05_guardrail_trap_phase_invalid_during_alloc:
[----:B------:R-:W-:Y:S05]  /*a5f0*/  BPT.TRAP 0x1 ;  /* 0x000000040000795c */ /* 0x000fea0000300000 */
[----:B------:R-:W-:-:S04]  /*a600*/  MOV R3, 0x0 ;  /* 0x0000000000037802 */ /* 0x000fc80000000f00 */
[----:B------:R-:W-:Y:S05]  /*a610*/  RET.REL.NODEC R2 `(_ZN7cutlass13device_kernelINS_4gemm6kernel13GemmUniversalIN4cute5tupleIJiiiiEEENS1_10collective13CollectiveMmaINS1_35MainloopSm100TmaUmmaWarpSpecializedILi4ELi2ELi4ENS5_IJNS4_1CILi2EEENSA_ILi1EEESC_EEEEENS5_IJNSA_ILi128EEENSA_ILi256EEENSA_ILi32EEEEEEaNS5_IJlSC_lEEEaSJ_NS4_8TiledMMAINS4_8MMA_AtomIJNS4_21SM100_MMA_S8_2x1SM_SSIaaiLi128ELi256ELNS4_4UMMA5MajorE0ELSO_0ELNSN_8SaturateE0EEEEEENS4_6LayoutINS5_IJSC_SC_SC_EEENS5_IJNSA_ILi0EEESU_SU_EEEEENS5_IJNS4_10UnderscoreESX_SX_EEEEENS4_18SM100_TMA_2SM_LOADENS4_14ComposedLayoutINS4_7SwizzleILi1ELi4ELi3EEENS4_18smem_ptr_flag_bitsILi8EEENSS_INS5_IJNSA_ILi8EEESH_EEENS5_IJSH_SC_EEEEEEEvNS4_8identityES10_S1A_vS1B_EENS_8epilogue10collective18CollectiveEpilogueINS1D_23Sm100TmaWarpSpecializedILi4ELi2ELi32ELb0ELb0EEEJNS5_IJNSA_ILi64EEESG_SH_EEENS5_IJNSS_IS1I_SC_EENSS_INS5_IJSH_SB_EEENS5_IJSC_SF_EEEEEEEEaSJ_aSJ_NS1D_6fusion15FusionCallbacksIS1H_NS1P_17LinearCombinationIaiaiLNS_15FloatRoundStyleE2EEES1J_S1O_JEEENS4_5SM1004TMEM4LOAD26SM100_TMEM_LOAD_32dp32b32xENS4_13SM90_TMA_LOADES1A_NS4_39AutoVectorizingCopyWithAssumedAlignmentILi128EEENS4_14SM90_TMA_STOREES1A_S21_S21_EEEvvEEEEvNT_6ParamsE) ;  /* 0xffffff5802787950 */ /* 0x000fea0003c3ffff */
        .weak           $__internal_2_$__cuda_sm10x_tcgen05_guardrail_trap_unallocated_columns_being_dealloced
        .type           $__internal_2_$__cuda_sm10x_tcgen05_guardrail_trap_unallocated_columns_being_dealloced,@function
        .size           $__internal_2_$__cuda_sm10x_tcgen05_guardrail_trap_unallocated_columns_being_dealloced,(.L_x_191 - $__internal_2_$__cuda_sm10x_tcgen05_guardrail_trap_unallocated_columns_being_dealloced)
$__internal_2_$__cuda_sm10x_tcgen05_guardrail_trap_unallocated_columns_being_dealloced:
[----:B------:R-:W-:Y:S05]  /*a620*/  BPT.TRAP 0x1 ;  /* 0x000000040000795c */ /* 0x000fea0000300000 */
[----:B------:R-:W-:-:S04]  /*a630*/  HFMA2 R3, -RZ, RZ, 0, 0 ;  /* 0x00000000ff037431 */ /* 0x000fc800000001ff */
[----:B------:R-:W-:Y:S05]  /*a640*/  RET.REL.NODEC R2 `(_ZN7cutlass13device_kernelINS_4gemm6kernel13GemmUniversalIN4cute5tupleIJiiiiEEENS1_10collective13CollectiveMmaINS1_35MainloopSm100TmaUmmaWarpSpecializedILi4ELi2ELi4ENS5_IJNS4_1CILi2EEENSA_ILi1EEESC_EEEEENS5_IJNSA_ILi128EEENSA_ILi256EEENSA_ILi32EEEEEEaNS5_IJlSC_lEEEaSJ_NS4_8TiledMMAINS4_8MMA_AtomIJNS4_21SM100_MMA_S8_2x1SM_SSIaaiLi128ELi256ELNS4_4UMMA5MajorE0ELSO_0ELNSN_8SaturateE0EEEEEENS4_6LayoutINS5_IJSC_SC_SC_EEENS5_IJNSA_ILi0EEESU_SU_EEEEENS5_IJNS4_10UnderscoreESX_SX_EEEEENS4_18SM100_TMA_2SM_LOADENS4_14ComposedLayoutINS4_7SwizzleILi1ELi4ELi3EEENS4_18smem_ptr_flag_bitsILi8EEENSS_INS5_IJNSA_ILi8EEESH_EEENS5_IJSH_SC_EEEEEEEvNS4_8identityES10_S1A_vS1B_EENS_8epilogue10collective18CollectiveEpilogueINS1D_23Sm100TmaWarpSpecializedILi4ELi2ELi32ELb0ELb0EEEJNS5_IJNSA_ILi64EEESG_SH_EEENS5_IJNSS_IS1I_SC_EENSS_INS5_IJSH_SB_EEENS5_IJSC_SF_EEEEEEEEaSJ_aSJ_NS1D_6fusion15FusionCallbacksIS1H_NS1P_17LinearCombinationIaiaiLNS_15FloatRoundStyleE2EEES1J_S1O_JEEENS4_5SM1004TMEM4LOAD26SM100_TMEM_LOAD_32dp32b32xENS4_13SM90_TMA_LOADES1A_NS4_39AutoVectorizingCopyWithAssumedAlignmentILi128EEENS4_14SM90_TMA_STOREES1A_S21_S21_EEEvvEEEEvNT_6ParamsE) ;  /* 0xffffff58026c7950 */ /* 0x000fea0003c3ffff */
.L_x_190:
[----:B------:R-:W-:-:S00]  /*a650*/  BRA `(.L_x_190) ;  /* 0xfffffffc00fc7947 */ /* 0x000fc0000383ffff */
[----:B------:R-:W-:-:S00]  /*a660*/  NOP ;  /* 0x0000000000007918 */ /* 0x000fc00000000000 */
        /* <DEDUP_REMOVED lines=9> */
.L_x_191:


//--------------------- .nv.global.init           --------------------------
	.section	.nv.global.init,"aw",@progbits
.nv.global.init:
	.type		$str$27,@object
	.size		$str$27,($str$28 - $str$27)
$str$27:
        /*0000*/ 	.byte	0x28, 0x61, 0x64, 0x64, 0x72, 0x65, 0x73, 0x73, 0x20, 0x26, 0x20, 0x6d, 0x61, 0x73, 0x6b, 0x29
        /*0010*/ 	.byte	0x20, 0x3d, 0x3d, 0x20, 0x30, 0x00
	.type		$str$28,@object
	.size		$str$28,($str$26 - $str$28)
$str$28:
        /*0016*/ 	.byte	0x2f, 0x74, 0x6d, 0x70, 0x2f, 0x63, 0x75, 0x74, 0x6c, 0x61, 0x73, 0x73, 0x5f, 0x73, 0x77, 0x65
        /*0026*/ 	.byte	0x65, 0x70, 0x5f, 0x73, 0x72, 0x63, 0x2f, 0x69, 0x6e, 0x63, 0x6c, 0x75, 0x64, 0x65, 0x2f, 0x63
        /*0036*/ 	.byte	0x75, 0x74, 0x65, 0x2f, 0x70, 0x6f, 0x69, 0x6e, 0x74, 0x65, 0x72, 0x5f, 0x66, 0x6c, 0x61, 0x67
        /*0046*/ 	.byte	0x67, 0x65, 0x64, 0x2e, 0x68, 0x70, 0x70, 0x00
	.type		$str$26,@object
	.size		$str$26,($str$25 - $str$26)
$str$26:
        /*004e*/ 	.byte	0x2f, 0x74, 0x6d, 0x70, 0x2f, 0x63, 0x75, 0x74, 0x6c, 0x61, 0x73, 0x73, 0x5f, 0x73, 0x77, 0x65
        /*005e*/ 	.byte	0x65, 0x70, 0x5f, 0x73, 0x72, 0x63, 0x2f, 0x69, 0x6e, 0x63, 0x6c, 0x75, 0x64, 0x65, 0x2f, 0x63
        /*006e*/ 	.byte	0x75, 0x74, 0x65, 0x2f, 0x61, 0x74, 0x6f, 0x6d, 0x2f, 0x63, 0x6f, 0x70, 0x79, 0x5f, 0x74, 0x72
        /*007e*/ 	.byte	0x61, 0x69, 0x74, 0x73, 0x5f, 0x73, 0x6d, 0x31, 0x30, 0x30, 0x2e, 0x68, 0x70, 0x70, 0x00
	.type		$str$25,@object
	.size		$str$25,(__unnamed_1 - $str$25)
$str$25:
        /*008d*/ 	.byte	0x28, 0x28, 0x75, 0x69, 0x6e, 0x74, 0x33, 0x32, 0x5f, 0x74, 0x28, 0x74, 0x68, 0x72, 0x65, 0x61
        /*009d*/ 	.byte	0x64, 0x49, 0x64, 0x78, 0x2e, 0x78, 0x29, 0x20, 0x2f, 0x20, 0x33, 0x32, 0x29, 0x20, 0x25, 0x20
        /*00ad*/ 	.byte	0x34, 0x29, 0x20, 0x3d, 0x3d, 0x20, 0x28, 0x28, 0x28, 0x74, 0x6d, 0x65, 0x6d, 0x5f, 0x61, 0x64
        /*00bd*/ 	.byte	0x64, 0x72, 0x20, 0x3e, 0x3e, 0x20, 0x31, 0x36, 0x29, 0x20, 0x2f, 0x20, 0x33, 0x32, 0x29, 0x20
        /*00cd*/ 	.byte	0x25, 0x20, 0x34, 0x29, 0x00
	.type		__unnamed_1,@object
	.size		__unnamed_1,(__unnamed_2 - __unnamed_1)
__unnamed_1:
        /*00d2*/ 	.byte	0x61, 0x75, 0x74, 0x6f, 0x20, 0x63, 0x75, 0x74, 0x65, 0x3a, 0x3a, 0x61, 0x73, 0x5f, 0x70, 0x6f
        /* <DEDUP_REMOVED lines=24> */
        /*0262*/ 	.byte	0x3e, 0x3e, 0x5d, 0x00
	.type		__unnamed_2,@object
	.size		__unnamed_2,(__unnamed_3 - __unnamed_2)
__unnamed_2:
        /* <DEDUP_REMOVED lines=26> */
	.type		__unnamed_3,@object
	.size		__unnamed_3,(.L_3 - __unnamed_3)
__unnamed_3:
        /* <DEDUP_REMOVED lines=41> */
.L_3:


//--------------------- .nv.shared._ZN7cutlass13device_kernelINS_4gemm6kernel13GemmUniversalIN4cute5tupleIJiiiiEEENS1_10collective13CollectiveMmaINS1_35MainloopSm100TmaUmmaWarpSpecializedILi4ELi2ELi4ENS5_IJNS4_1CILi2EEENSA_ILi1EEESC_EEEEENS5_IJNSA_ILi128EEENSA_ILi256EEENSA_ILi32EEEEEEaNS5_IJlSC_lEEEaSJ_NS4_8TiledMMAINS4_8MMA_AtomIJNS4_21SM100_MMA_S8_2x1SM_SSIaaiLi128ELi256ELNS4_4UMMA5MajorE0ELSO_0ELNSN_8SaturateE0EEEEEENS4_6LayoutINS5_IJSC_SC_SC_EEENS5_IJNSA_ILi0EEESU_SU_EEEEENS5_IJNS4_10UnderscoreESX_SX_EEEEENS4_18SM100_TMA_2SM_LOADENS4_14ComposedLayoutINS4_7SwizzleILi1ELi4ELi3EEENS4_18smem_ptr_flag_bitsILi8EEENSS_INS5_IJNSA_ILi8EEESH_EEENS5_IJSH_SC_EEEEEEEvNS4_8identityES10_S1A_vS1B_EENS_8epilogue10collective18CollectiveEpilogueINS1D_23Sm100TmaWarpSpecializedILi4ELi2ELi32ELb0ELb0EEEJNS5_IJNSA_ILi64EEESG_SH_EEENS5_IJNSS_IS1I_SC_EENSS_INS5_IJSH_SB_EEENS5_IJSC_SF_EEEEEEEEaSJ_aSJ_NS1D_6fusion15FusionCallbacksIS1H_NS1P_17LinearCombinationIaiaiLNS_15FloatRoundStyleE2EEES1J_S1O_JEEENS4_5SM1004TMEM4LOAD26SM100_TMEM_LOAD_32dp32b32xENS4_13SM90_TMA_LOADES1A_NS4_39AutoVectorizingCopyWithAssumedAlignmentILi128EEENS4_14SM90_TMA_STOREES1A_S21_S21_EEEvvEEEEvNT_6ParamsE --------------------------
	.section	.nv.shared._ZN7cutlass13device_kernelINS_4gemm6kernel13GemmUniversalIN4cute5tupleIJiiiiEEENS1_10collective13CollectiveMmaINS1_35MainloopSm100TmaUmmaWarpSpecializedILi4ELi2ELi4ENS5_IJNS4_1CILi2EEENSA_ILi1EEESC_EEEEENS5_IJNSA_ILi128EEENSA_ILi256EEENSA_ILi32EEEEEEaNS5_IJlSC_lEEEaSJ_NS4_8TiledMMAINS4_8MMA_AtomIJNS4_21SM100_MMA_S8_2x1SM_SSIaaiLi128ELi256ELNS4_4UMMA5MajorE0ELSO_0ELNSN_8SaturateE0EEEEEENS4_6LayoutINS5_IJSC_SC_SC_EEENS5_IJNSA_ILi0EEESU_SU_EEEEENS5_IJNS4_10UnderscoreESX_SX_EEEEENS4_18SM100_TMA_2SM_LOADENS4_14ComposedLayoutINS4_7SwizzleILi1ELi4ELi3EEENS4_18smem_ptr_flag_bitsILi8EEENSS_INS5_IJNSA_ILi8EEESH_EEENS5_IJSH_SC_EEEEEEEvNS4_8identityES10_S1A_vS1B_EENS_8epilogue10collective18CollectiveEpilogueINS1D_23Sm100TmaWarpSpecializedILi4ELi2ELi32ELb0ELb0EEEJNS5_IJNSA_ILi64EEESG_SH_EEENS5_IJNSS_IS1I_SC_EENSS_INS5_IJSH_SB_EEENS5_IJSC_SF_EEEEEEEEaSJ_aSJ_NS1D_6fusion15FusionCallbacksIS1H_NS1P_17LinearCombinationIaiaiLNS_15FloatRoundStyleE2EEES1J_S1O_JEEENS4_5SM1004TMEM4LOAD26SM100_TMEM_LOAD_32dp32b32xENS4_13SM90_TMA_LOADES1A_NS4_39AutoVectorizingCopyWithAssumedAlignmentILi128EEENS4_14SM90_TMA_STOREES1A_S21_S21_EEEvvEEEEvNT_6ParamsE,"aw",@nobits
	.sectionflags	@""
	.align	16
	.zero		1024


//--------------------- .nv.shared.reserved.0     --------------------------
	.section	.nv.shared.reserved.0,"aw",@nobits
	.weak		__nv_reservedSMEM_offset_0_alias
	.size		__nv_reservedSMEM_offset_0_alias, 0, 64
	.other		__nv_reservedSMEM_offset_0_alias,@"STO_CUDA_RESERVED_SHARED STV_DEFAULT"
__nv_reservedSMEM_offset_0_alias:
	.zero		0
.nv.shared.reserved.0:
	.zero		64
	.weak		__nv_reservedSMEM_tcgen05_partition
	.type		__nv_reservedSMEM_tcgen05_partition,@object
	.size		__nv_reservedSMEM_tcgen05_partition,(.L_0 - __nv_reservedSMEM_tcgen05_partition)
__nv_reservedSMEM_tcgen05_partition:
	.zero		32
.L_0:


//--------------------- .nv.global                --------------------------
	.section	.nv.global,"aw",@nobits
.nv.global:
	.type		_ZN40_INTERNAL_eca656d8_4_k_cu_961b1ad5_109394cute1_E,@object
	.size		_ZN40_INTERNAL_eca656d8_4_k_cu_961b1ad5_109394cute1_E,(_ZN40_INTERNAL_eca656d8_4_k_cu_961b1ad5_109394cuda3std3__45__cpo6cbeginE - _ZN40_INTERNAL_eca656d8_4_k_cu_961b1ad5_109394cute1_E)
_ZN40_INTERNAL_eca656d8_4_k_cu_961b1ad5_109394cute1_E:
	.zero		1
	.type		_ZN40_INTERNAL_eca656d8_4_k_cu_961b1ad5_109394cuda3std3__45__cpo6cbeginE,@object
	.size		_ZN40_INTERNAL_eca656d8_4_k_cu_961b1ad5_109394cuda3std3__45__cpo6cbeginE,(_ZN40_INTERNAL_eca656d8_4_k_cu_961b1ad5_109394cuda3std3__48in_placeE - _ZN40_INTERNAL_eca656d8_4_k_cu_961b1ad5_109394cuda3std3__45__cpo6cbeginE)
_ZN40_INTERNAL_eca656d8_4_k_cu_961b1ad5_109394cuda3std3__45__cpo6cbeginE:
	.zero		1
	.type		_ZN40_INTERNAL_eca656d8_4_k_cu_961b1ad5_109394cuda3std3__48in_placeE,@object
	.size		_ZN40_INTERNAL_eca656d8_4_k_cu_961b1ad5_109394cuda3std3__48in_placeE,(_ZN40_INTERNAL_eca656d8_4_k_cu_961b1ad5_109394cuda3std6ranges3__45__cpo9iter_moveE - _ZN40_INTERNAL_eca656d8_4_k_cu_961b1ad5_109394cuda3std3__48in_placeE)
_ZN40_INTERNAL_eca656d8_4_k_cu_961b1ad5_109394cuda3std3__48in_placeE:
	.zero		1
	.type		_ZN40_INTERNAL_eca656d8_4_k_cu_961b1ad5_109394cuda3std6ranges3__45__cpo9iter_moveE,@object
	.size		_ZN40_INTERNAL_eca656d8_4_k_cu_961b1ad5_109394cuda3std6ranges3__45__cpo9iter_moveE,(_ZN40_INTERNAL_eca656d8_4_k_cu_961b1ad5_109394cuda3std3__45__cpo5beginE - _ZN40_INTERNAL_eca656d8_4_k_cu_961b1ad5_109394cuda3std6ranges3__45__cpo9iter_moveE)
_ZN40_INTERNAL_eca656d8_4_k_cu_961b1ad5_109394cuda3std6ranges3__45__cpo9iter_moveE:
	.zero		1
	.type		_ZN40_INTERNAL_eca656d8_4_k_cu_961b1ad5_109394cuda3std3__45__cpo5beginE,@object
	.size		_ZN40_INTERNAL_eca656d8_4_k_cu_961b1ad5_109394cuda3std3__45__cpo5beginE,(_ZN40_INTERNAL_eca656d8_4_k_cu_961b1ad5_109394cuda3std3__442_GLOBAL__N__eca656d8_4_k_cu_961b1ad5_109396ignoreE - _ZN40_INTERNAL_eca656d8_4_k_cu_961b1ad5_109394cuda3std3__45__cpo5beginE)
_ZN40_INTERNAL_eca656d8_4_k_cu_961b1ad5_109394cuda3std3__45__cpo5beginE:
	.zero		1
	.type		_ZN40_INTERNAL_eca656d8_4_k_cu_961b1ad5_109394cuda3std3__442_GLOBAL__N__eca656d8_4_k_cu_961b1ad5_109396ignoreE,@object
	.size		_ZN40_INTERNAL_eca656d8_4_k_cu_961b1ad5_109394cuda3std3__442_GLOBAL__N__eca656d8_4_k_cu_961b1ad5_109396ignoreE,(_ZN40_INTERNAL_eca656d8_4_k_cu_961b1ad5_109394cute7productE - _ZN40_INTERNAL_eca656d8_4_k_cu_961b1ad5_109394cuda3std3__442_GLOBAL__N__eca656d8_4_k_cu_961b1ad5_109396ignoreE)
_ZN40_INTERNAL_eca656d8_4_k_cu_961b1ad5_109394cuda3std3__442_GLOBAL__N__eca656d8_4_k_cu_961b1ad5_109396ignoreE:
	.zero		1
	.type		_ZN40_INTERNAL_eca656d8_4_k_cu_961b1ad5_109394cute7productE,@object
	.size		_ZN40_INTERNAL_eca656d8_4_k_cu_961b1ad5_109394cute7productE,(_ZN40_INTERNAL_eca656d8_4_k_cu_961b1ad5_109394cuda3std3__45__cpo3endE - _ZN40_INTERNAL_eca656d8_4_k_cu_961b1ad5_109394cute7productE)
_ZN40_INTERNAL_eca656d8_4_k_cu_961b1ad5_109394cute7productE:
	.zero		1
	.type		_ZN40_INTERNAL_eca656d8_4_k_cu_961b1ad5_109394cuda3std3__45__cpo3endE,@object
	.size		_ZN40_INTERNAL_eca656d8_4_k_cu_961b1ad5_109394cuda3std3__45__cpo3endE,(_ZN40_INTERNAL_eca656d8_4_k_cu_961b1ad5_109394cuda3std3__419piecewise_constructE - _ZN40_INTERNAL_eca656d8_4_k_cu_961b1ad5_109394cuda3std3__45__cpo3endE)
_ZN40_INTERNAL_eca656d8_4_k_cu_961b1ad5_109394cuda3std3__45__cpo3endE:
	.zero		1
	.type		_ZN40_INTERNAL_eca656d8_4_k_cu_961b1ad5_109394cuda3std3__419piecewise_constructE,@object
	.size		_ZN40_INTERNAL_eca656d8_4_k_cu_961b1ad5_109394cuda3std3__419piecewise_constructE,(_ZN40_INTERNAL_eca656d8_4_k_cu_961b1ad5_109394cuda3std3__45__cpo4cendE - _ZN40_INTERNAL_eca656d8_4_k_cu_961b1ad5_109394cuda3std3__419piecewise_constructE)
_ZN40_INTERNAL_eca656d8_4_k_cu_961b1ad5_109394cuda3std3__419piecewise_constructE:
	.zero		1
	.type		_ZN40_INTERNAL_eca656d8_4_k_cu_961b1ad5_109394cuda3std3__45__cpo4cendE,@object
	.size		_ZN40_INTERNAL_eca656d8_4_k_cu_961b1ad5_109394cuda3std3__45__cpo4cendE,(_ZN40_INTERNAL_eca656d8_4_k_cu_961b1ad5_109394cuda3std6ranges3__45__cpo4swapE - _ZN40_INTERNAL_eca656d8_4_k_cu_961b1ad5_109394cuda3std3__45__cpo4cendE)
_ZN40_INTERNAL_eca656d8_4_k_cu_961b1ad5_109394cuda3std3__45__cpo4cendE:
	.zero		1
	.type		_ZN40_INTERNAL_eca656d8_4_k_cu_961b1ad5_109394cuda3std6ranges3__45__cpo4swapE,@object
	.size		_ZN40_INTERNAL_eca656d8_4_k_cu_961b1ad5_109394cuda3std6ranges3__45__cpo4swapE,(.L_11 - _ZN40_INTERNAL_eca656d8_4_k_cu_961b1ad5_109394cuda3std6ranges3__45__cpo4swapE)
_ZN40_INTERNAL_eca656d8_4_k_cu_961b1ad5_109394cuda3std6ranges3__45__cpo4swapE:
	.zero		1
.L_11:


//--------------------- .nv.constant0._ZN7cutlass13device_kernelINS_4gemm6kernel13GemmUniversalIN4cute5tupleIJiiiiEEENS1_10collective13CollectiveMmaINS1_35MainloopSm100TmaUmmaWarpSpecializedILi4ELi2ELi4ENS5_IJNS4_1CILi2EEENSA_ILi1EEESC_EEEEENS5_IJNSA_ILi128EEENSA_ILi256EEENSA_ILi32EEEEEEaNS5_IJlSC_lEEEaSJ_NS4_8TiledMMAINS4_8MMA_AtomIJNS4_21SM100_MMA_S8_2x1SM_SSIaaiLi128ELi256ELNS4_4UMMA5MajorE0ELSO_0ELNSN_8SaturateE0EEEEEENS4_6LayoutINS5_IJSC_SC_SC_EEENS5_IJNSA_ILi0EEESU_SU_EEEEENS5_IJNS4_10UnderscoreESX_SX_EEEEENS4_18SM100_TMA_2SM_LOADENS4_14ComposedLayoutINS4_7SwizzleILi1ELi4ELi3EEENS4_18smem_ptr_flag_bitsILi8EEENSS_INS5_IJNSA_ILi8EEESH_EEENS5_IJSH_SC_EEEEEEEvNS4_8identityES10_S1A_vS1B_EENS_8epilogue10collective18CollectiveEpilogueINS1D_23Sm100TmaWarpSpecializedILi4ELi2ELi32ELb0ELb0EEEJNS5_IJNSA_ILi64EEESG_SH_EEENS5_IJNSS_IS1I_SC_EENSS_INS5_IJSH_SB_EEENS5_IJSC_SF_EEEEEEEEaSJ_aSJ_NS1D_6fusion15FusionCallbacksIS1H_NS1P_17LinearCombinationIaiaiLNS_15FloatRoundStyleE2EEES1J_S1O_JEEENS4_5SM1004TMEM4LOAD26SM100_TMEM_LOAD_32dp32b32xENS4_13SM90_TMA_LOADES1A_NS4_39AutoVectorizingCopyWithAssumedAlignmentILi128EEENS4_14SM90_TMA_STOREES1A_S21_S21_EEEvvEEEEvNT_6ParamsE --------------------------
	.section	.nv.constant0._ZN7cutlass13device_kernelINS_4gemm6kernel13GemmUniversalIN4cute5tupleIJiiiiEEENS1_10collective13CollectiveMmaINS1_35MainloopSm100TmaUmmaWarpSpecializedILi4ELi2ELi4ENS5_IJNS4_1CILi2EEENSA_ILi1EEESC_EEEEENS5_IJNSA_ILi128EEENSA_ILi256EEENSA_ILi32EEEEEEaNS5_IJlSC_lEEEaSJ_NS4_8TiledMMAINS4_8MMA_AtomIJNS4_21SM100_MMA_S8_2x1SM_SSIaaiLi128ELi256ELNS4_4UMMA5MajorE0ELSO_0ELNSN_8SaturateE0EEEEEENS4_6LayoutINS5_IJSC_SC_SC_EEENS5_IJNSA_ILi0EEESU_SU_EEEEENS5_IJNS4_10UnderscoreESX_SX_EEEEENS4_18SM100_TMA_2SM_LOADENS4_14ComposedLayoutINS4_7SwizzleILi1ELi4ELi3EEENS4_18smem_ptr_flag_bitsILi8EEENSS_INS5_IJNSA_ILi8EEESH_EEENS5_IJSH_SC_EEEEEEEvNS4_8identityES10_S1A_vS1B_EENS_8epilogue10collective18CollectiveEpilogueINS1D_23Sm100TmaWarpSpecializedILi4ELi2ELi32ELb0ELb0EEEJNS5_IJNSA_ILi64EEESG_SH_EEENS5_IJNSS_IS1I_SC_EENSS_INS5_IJSH_SB_EEENS5_IJSC_SF_EEEEEEEEaSJ_aSJ_NS1D_6fusion15FusionCallbacksIS1H_NS1P_17LinearCombinationIaiaiLNS_15FloatRoundStyleE2EEES1J_S1O_JEEENS4_5SM1004TMEM4LOAD26SM100_TMEM_LOAD_32dp32b32xENS4_13SM90_TMA_LOADES1A_NS4_39AutoVectorizingCopyWithAssumedAlignmentILi128EEENS4_14SM90_TMA_STOREES1A_S21_S21_EEEvvEEEEvNT_6ParamsE,"a",@progbits
	.sectionflags	@""
	.align	4
.nv.constant0._ZN7cutlass13device_kernelINS_4gemm6kernel13GemmUniversalIN4cute5tupleIJiiiiEEENS1_10collective13CollectiveMmaINS1_35MainloopSm100TmaUmmaWarpSpecializedILi4ELi2ELi4ENS5_IJNS4_1CILi2EEENSA_ILi1EEESC_EEEEENS5_IJNSA_ILi128EEENSA_ILi256EEENSA_ILi32EEEEEEaNS5_IJlSC_lEEEaSJ_NS4_8TiledMMAINS4_8MMA_AtomIJNS4_21SM100_MMA_S8_2x1SM_SSIaaiLi128ELi256ELNS4_4UMMA5MajorE0ELSO_0ELNSN_8SaturateE0EEEEEENS4_6LayoutINS5_IJSC_SC_SC_EEENS5_IJNSA_ILi0EEESU_SU_EEEEENS5_IJNS4_10UnderscoreESX_SX_EEEEENS4_18SM100_TMA_2SM_LOADENS4_14ComposedLayoutINS4_7SwizzleILi1ELi4ELi3EEENS4_18smem_ptr_flag_bitsILi8EEENSS_INS5_IJNSA_ILi8EEESH_EEENS5_IJSH_SC_EEEEEEEvNS4_8identityES10_S1A_vS1B_EENS_8epilogue10collective18CollectiveEpilogueINS1D_23Sm100TmaWarpSpecializedILi4ELi2ELi32ELb0ELb0EEEJNS5_IJNSA_ILi64EEESG_SH_EEENS5_IJNSS_IS1I_SC_EENSS_INS5_IJSH_SB_EEENS5_IJSC_SF_EEEEEEEEaSJ_aSJ_NS1D_6fusion15FusionCallbacksIS1H_NS1P_17LinearCombinationIaiaiLNS_15FloatRoundStyleE2EEES1J_S1O_JEEENS4_5SM1004TMEM4LOAD26SM100_TMEM_LOAD_32dp32b32xENS4_13SM90_TMA_LOADES1A_NS4_39AutoVectorizingCopyWithAssumedAlignmentILi128EEENS4_14SM90_TMA_STOREES1A_S21_S21_EEEvvEEEEvNT_6ParamsE:
	.zero		2944


//--------------------- SYMBOLS --------------------------

	.type		.nv.reservedSmem.offset0,@object
	.size		.nv.reservedSmem.offset0,0x4
	.type		.nv.reservedSmem.cap,@object
	.size		.nv.reservedSmem.cap,0x4
	.type		__assertfail,@function
